	.headerflags	@"EF_CUDA_TEXMODE_UNIFIED EF_CUDA_64BIT_ADDRESS EF_CUDA_SM86 EF_CUDA_VIRTUAL_SM(EF_CUDA_SM86)"
	.elftype	@"ET_EXEC"


//--------------------- .nv.info                  --------------------------
	.section	.nv.info,"",@"SHT_CUDA_INFO"
	.align	4


	//----- nvinfo : EIATTR_REGCOUNT
	.align		4
        /*0000*/ 	.byte	0x04, 0x2f
        /*0002*/ 	.short	(.L_1 - .L_0)
	.align		4
.L_0:
        /*0004*/ 	.word	index@(triton__0d1d2d3d4d5d6de7de)
        /*0008*/ 	.word	0x00000072


	//----- nvinfo : EIATTR_MAX_STACK_SIZE
	.align		4
.L_1:
        /*000c*/ 	.byte	0x04, 0x23
        /*000e*/ 	.short	(.L_3 - .L_2)
	.align		4
.L_2:
        /*0010*/ 	.word	index@(triton__0d1d2d3d4d5d6de7de)
        /*0014*/ 	.word	0x00000000


	//----- nvinfo : EIATTR_MIN_STACK_SIZE
	.align		4
.L_3:
        /*0018*/ 	.byte	0x04, 0x12
        /*001a*/ 	.short	(.L_5 - .L_4)
	.align		4
.L_4:
        /*001c*/ 	.word	index@(triton__0d1d2d3d4d5d6de7de)
        /*0020*/ 	.word	0x00000000


	//----- nvinfo : EIATTR_FRAME_SIZE
	.align		4
.L_5:
        /*0024*/ 	.byte	0x04, 0x11
        /*0026*/ 	.short	(.L_7 - .L_6)
	.align		4
.L_6:
        /*0028*/ 	.word	index@(triton__0d1d2d3d4d5d6de7de)
        /*002c*/ 	.word	0x00000000
.L_7:


//--------------------- .nv.info.triton__0d1d2d3d4d5d6de7de --------------------------
	.section	.nv.info.triton__0d1d2d3d4d5d6de7de,"",@"SHT_CUDA_INFO"
	.align	4


	//----- nvinfo : EIATTR_CUDA_API_VERSION
	.align		4
        /*0000*/ 	.byte	0x04, 0x37
        /*0002*/ 	.short	(.L_9 - .L_8)
.L_8:
        /*0004*/ 	.word	0x0000007b


	//----- nvinfo : EIATTR_SW2861232_WAR
	.align		4
.L_9:
        /*0008*/ 	.byte	0x01, 0x35
	.zero		2


	//----- nvinfo : EIATTR_PARAM_CBANK
	.align		4
        /*000c*/ 	.byte	0x04, 0x0a
        /*000e*/ 	.short	(.L_11 - .L_10)
	.align		4
.L_10:
        /*0010*/ 	.word	index@(.nv.constant0.triton__0d1d2d3d4d5d6de7de)
        /*0014*/ 	.short	0x0160
        /*0016*/ 	.short	0x0038


	//----- nvinfo : EIATTR_CBANK_PARAM_SIZE
	.align		4
.L_11:
        /*0018*/ 	.byte	0x03, 0x19
        /*001a*/ 	.short	0x0038


	//----- nvinfo : EIATTR_KPARAM_INFO
	.align		4
        /*001c*/ 	.byte	0x04, 0x17
        /*001e*/ 	.short	(.L_13 - .L_12)
.L_12:
        /*0020*/ 	.word	0x00000000
        /*0024*/ 	.short	0x0007
        /*0026*/ 	.short	0x0034
        /*0028*/ 	.byte	0x00, 0xf0, 0x11, 0x00


	//----- nvinfo : EIATTR_KPARAM_INFO
	.align		4
.L_13:
        /*002c*/ 	.byte	0x04, 0x17
        /*002e*/ 	.short	(.L_15 - .L_14)
.L_14:
        /*0030*/ 	.word	0x00000000
        /*0034*/ 	.short	0x0006
        /*0036*/ 	.short	0x0030
        /*0038*/ 	.byte	0x00, 0xf0, 0x11, 0x00


	//----- nvinfo : EIATTR_KPARAM_INFO
	.align		4
.L_15:
        /*003c*/ 	.byte	0x04, 0x17
        /*003e*/ 	.short	(.L_17 - .L_16)
.L_16:
        /*0040*/ 	.word	0x00000000
        /*0044*/ 	.short	0x0005
        /*0046*/ 	.short	0x0028
        /*0048*/ 	.byte	0x00, 0xf0, 0x21, 0x00


	//----- nvinfo : EIATTR_KPARAM_INFO
	.align		4
.L_17:
        /*004c*/ 	.byte	0x04, 0x17
        /*004e*/ 	.short	(.L_19 - .L_18)
.L_18:
        /*0050*/ 	.word	0x00000000
        /*0054*/ 	.short	0x0004
        /*0056*/ 	.short	0x0020
        /*0058*/ 	.byte	0x00, 0xf0, 0x21, 0x00


	//----- nvinfo : EIATTR_KPARAM_INFO
	.align		4
.L_19:
        /*005c*/ 	.byte	0x04, 0x17
        /*005e*/ 	.short	(.L_21 - .L_20)
.L_20:
        /*0060*/ 	.word	0x00000000
        /*0064*/ 	.short	0x0003
        /*0066*/ 	.short	0x0018
        /*0068*/ 	.byte	0x00, 0xf0, 0x21, 0x00


	//----- nvinfo : EIATTR_KPARAM_INFO
	.align		4
.L_21:
        /*006c*/ 	.byte	0x04, 0x17
        /*006e*/ 	.short	(.L_23 - .L_22)
.L_22:
        /*0070*/ 	.word	0x00000000
        /*0074*/ 	.short	0x0002
        /*0076*/ 	.short	0x0010
        /*0078*/ 	.byte	0x00, 0xf0, 0x21, 0x00


	//----- nvinfo : EIATTR_KPARAM_INFO
	.align		4
.L_23:
        /*007c*/ 	.byte	0x04, 0x17
        /*007e*/ 	.short	(.L_25 - .L_24)
.L_24:
        /*0080*/ 	.word	0x00000000
        /*0084*/ 	.short	0x0001
        /*0086*/ 	.short	0x0008
        /*0088*/ 	.byte	0x00, 0xf0, 0x21, 0x00


	//----- nvinfo : EIATTR_KPARAM_INFO
	.align		4
.L_25:
        /*008c*/ 	.byte	0x04, 0x17
        /*008e*/ 	.short	(.L_27 - .L_26)
.L_26:
        /*0090*/ 	.word	0x00000000
        /*0094*/ 	.short	0x0000
        /*0096*/ 	.short	0x0000
        /*0098*/ 	.byte	0x00, 0xf0, 0x21, 0x00


	//----- nvinfo : EIATTR_MAXREG_COUNT
	.align		4
.L_27:
        /*009c*/ 	.byte	0x03, 0x1b
        /*009e*/ 	.short	0x00ff


	//----- nvinfo : EIATTR_EXIT_INSTR_OFFSETS
	.align		4
        /*00a0*/ 	.byte	0x04, 0x1c
        /*00a2*/ 	.short	(.L_29 - .L_28)


	//   ....[0]....
.L_28:
        /*00a4*/ 	.word	0x00003890


	//   ....[1]....
        /*00a8*/ 	.word	0x000038c0


	//----- nvinfo : EIATTR_MAX_THREADS
	.align		4
.L_29:
        /*00ac*/ 	.byte	0x04, 0x05
        /*00ae*/ 	.short	(.L_31 - .L_30)
.L_30:
        /*00b0*/ 	.word	0x00000080
        /*00b4*/ 	.word	0x00000001
        /*00b8*/ 	.word	0x00000001
.L_31:


//--------------------- .nv.rel.action            --------------------------
	.section	.nv.rel.action,"",@"SHT_CUDA_RELOCINFO"
	.align	8
	.sectionentsize	8
        /*0000*/ 	.byte	0x73, 0x00, 0x00, 0x00, 0x00, 0x00, 0x00, 0x00, 0x00, 0x00, 0x00, 0x11, 0x25, 0x00, 0x05, 0x36


//--------------------- .nv.constant0.triton__0d1d2d3d4d5d6de7de --------------------------
	.section	.nv.constant0.triton__0d1d2d3d4d5d6de7de,"a",@progbits
	.align	4
.nv.constant0.triton__0d1d2d3d4d5d6de7de:
	.zero		408


//--------------------- .text.triton__0d1d2d3d4d5d6de7de --------------------------
	.section	.text.triton__0d1d2d3d4d5d6de7de,"ax",@progbits
	.sectionflags	@"SHF_BARRIERS=1"
	.sectioninfo	@"SHI_REGISTERS=114"
	.align	128
        .global         triton__0d1d2d3d4d5d6de7de
        .type           triton__0d1d2d3d4d5d6de7de,@function
        .size           triton__0d1d2d3d4d5d6de7de,(.L_x_1 - triton__0d1d2d3d4d5d6de7de)
        .other          triton__0d1d2d3d4d5d6de7de,@"STO_CUDA_ENTRY STV_DEFAULT"
triton__0d1d2d3d4d5d6de7de:
.text.triton__0d1d2d3d4d5d6de7de:
[----:B------:R-:W-:-:S02]  /*0000*/  IMAD.MOV.U32 R1, RZ, RZ, c[0x0][0x28] ;  /* 0x00000a00ff017624 */ /* 0x000fc400078e00ff */
[----:B------:R-:W0:Y:S01]  /*0010*/  S2R R0, SR_CTAID.Y ;  /* 0x0000000000007919 */ /* 0x000e220000002600 */
[----:B------:R-:W1:Y:S01]  /*0020*/  S2UR UR5, SR_CTAID.X ;  /* 0x00000000000579c3 */ /* 0x000e620000002500 */
[----:B------:R-:W-:Y:S01]  /*0030*/  IMAD.MOV.U32 R32, RZ, RZ, 0x2 ;  /* 0x00000002ff207424 */ /* 0x000fe200078e00ff */
[----:B------:R-:W-:Y:S01]  /*0040*/  PRMT R22, RZ, 0x7610, R22 ;  /* 0x00007610ff167816 */ /* 0x000fe20000000016 */
[----:B------:R-:W2:Y:S01]  /*0050*/  S2R R100, SR_TID.X ;  /* 0x0000000000647919 */ /* 0x000ea20000002100 */
[----:B------:R-:W-:Y:S01]  /*0060*/  ULDC.64 UR6, c[0x0][0x118] ;  /* 0x0000460000067ab9 */ /* 0x000fe20000000a00 */
[----:B0-----:R-:W-:Y:S01]  /*0070*/  IMAD.SHL.U32 R25, R0, 0x400, RZ ;  /* 0x0000040000197824 */ /* 0x001fe200078e00ff */
[----:B------:R-:W-:Y:S01]  /*0080*/  SHF.R.S32.HI R99, RZ, 0x15, R0 ;  /* 0x00000015ff637819 */ /* 0x000fe20000011400 */
[----:B-1----:R-:W-:Y:S01]  /*0090*/  IMAD.U32 R7, RZ, RZ, UR5 ;  /* 0x00000005ff077e24 */ /* 0x002fe2000f8e00ff */
[----:B--2---:R-:W-:Y:S02]  /*00a0*/  LOP3.LUT R100, R100, 0x7f, RZ, 0xc0, !PT ;  /* 0x0000007f64647812 */ /* 0x004fe400078ec0ff */
[----:B------:R-:W-:-:S02]  /*00b0*/  SGXT R99, R99, 0x1 ;  /* 0x000000016363781a */ /* 0x000fc40000000200 */
[C---:B------:R-:W-:Y:S02]  /*00c0*/  LOP3.LUT R11, R25.reuse, R100, RZ, 0xfc, !PT ;  /* 0x00000064190b7212 */ /* 0x040fe400078efcff */
[----:B------:R-:W-:Y:S02]  /*00d0*/  LOP3.LUT R4, R25, 0x200, R100, 0xfe, !PT ;  /* 0x0000020019047812 */ /* 0x000fe400078efe64 */
[-C--:B------:R-:W-:Y:S02]  /*00e0*/  LEA.HI R0, R99, R11.reuse, RZ, 0x9 ;  /* 0x0000000b63007211 */ /* 0x080fe400078f48ff */
[----:B------:R-:W-:Y:S02]  /*00f0*/  SHF.R.S32.HI R6, RZ, 0x1f, R11 ;  /* 0x0000001fff067819 */ /* 0x000fe4000001140b */
[----:B------:R-:W-:Y:S02]  /*0100*/  SHF.R.S32.HI R14, RZ, 0x9, R0 ;  /* 0x00000009ff0e7819 */ /* 0x000fe40000011400 */
[----:B------:R-:W-:-:S02]  /*0110*/  LEA.HI R6, R6, R11, RZ, 0xb ;  /* 0x0000000b06067211 */ /* 0x000fc400078f58ff */
[----:B------:R-:W-:Y:S02]  /*0120*/  LEA.HI R2, R14, R14, RZ, 0x2 ;  /* 0x0000000e0e027211 */ /* 0x000fe400078f10ff */
[C---:B------:R-:W-:Y:S01]  /*0130*/  LOP3.LUT R8, R6.reuse, 0xfff800, RZ, 0xc0, !PT ;  /* 0x00fff80006087812 */ /* 0x040fe200078ec0ff */
[----:B------:R-:W-:Y:S01]  /*0140*/  IMAD.SHL.U32 R6, R6, 0x80, RZ ;  /* 0x0000008006067824 */ /* 0x000fe200078e00ff */
[----:B------:R-:W-:Y:S02]  /*0150*/  LOP3.LUT R3, R2, 0xfffffffc, RZ, 0xc0, !PT ;  /* 0xfffffffc02037812 */ /* 0x000fe400078ec0ff */
[----:B------:R-:W-:Y:S01]  /*0160*/  LEA.HI R2, R99, R4, RZ, 0x9 ;  /* 0x0000000463027211 */ /* 0x000fe200078f48ff */
[----:B------:R-:W-:Y:S01]  /*0170*/  IMAD.IADD R8, R11, 0x1, -R8 ;  /* 0x000000010b087824 */ /* 0x000fe200078e0a08 */
[----:B------:R-:W-:Y:S01]  /*0180*/  LOP3.LUT R5, R6, 0xfffc0000, RZ, 0xc0, !PT ;  /* 0xfffc000006057812 */ /* 0x000fe200078ec0ff */
[----:B------:R-:W-:Y:S01]  /*0190*/  IMAD.IADD R14, R14, 0x1, -R3 ;  /* 0x000000010e0e7824 */ /* 0x000fe200078e0a03 */
[----:B------:R-:W-:Y:S01]  /*01a0*/  SHF.R.S32.HI R2, RZ, 0x9, R2 ;  /* 0x00000009ff027819 */ /* 0x000fe20000011402 */
[----:B------:R-:W-:Y:S01]  /*01b0*/  UIADD3 UR4, UR5, -0x80, URZ ;  /* 0xffffff8005047890 */ /* 0x000fe2000fffe03f */
[----:B------:R-:W-:Y:S01]  /*01c0*/  LOP3.LUT R0, R0, 0xfffe00, RZ, 0xc0, !PT ;  /* 0x00fffe0000007812 */ /* 0x000fe200078ec0ff */
[----:B------:R-:W-:Y:S01]  /*01d0*/  IMAD R5, R8, 0x100, R5 ;  /* 0x0000010008057824 */ /* 0x000fe200078e0205 */
[----:B------:R-:W-:Y:S01]  /*01e0*/  ISETP.GE.AND P6, PT, R14, 0x2, PT ;  /* 0x000000020e00780c */ /* 0x000fe20003fc6270 */
[----:B------:R-:W-:Y:S01]  /*01f0*/  IMAD.MOV.U32 R34, RZ, RZ, 0x2 ;  /* 0x00000002ff227424 */ /* 0x000fe200078e00ff */
[----:B------:R-:W-:Y:S01]  /*0200*/  LEA.HI R3, R2, R2, RZ, 0x2 ;  /* 0x0000000202037211 */ /* 0x000fe200078f10ff */
[----:B------:R-:W-:Y:S01]  /*0210*/  IMAD.U32 R6, RZ, RZ, UR5 ;  /* 0x00000005ff067e24 */ /* 0x000fe2000f8e00ff */
[----:B------:R-:W-:-:S02]  /*0220*/  ISETP.LT.AND P2, PT, R7, 0x100, !P6 ;  /* 0x000001000700780c */ /* 0x000fc40007741270 */
[----:B------:R-:W-:Y:S02]  /*0230*/  LOP3.LUT R3, R3, 0xfffffffc, RZ, 0xc0, !PT ;  /* 0xfffffffc03037812 */ /* 0x000fe400078ec0ff */
[----:B------:R-:W-:Y:S01]  /*0240*/  IADD3 R7, R5, UR5, RZ ;  /* 0x0000000505077c10 */ /* 0x000fe2000fffe0ff */
[----:B------:R-:W-:Y:S01]  /*0250*/  IMAD.IADD R0, R11, 0x1, -R0 ;  /* 0x000000010b007824 */ /* 0x000fe200078e0a00 */
[----:B------:R-:W-:Y:S01]  /*0260*/  UISETP.GT.AND UP1, UPT, UR5, 0x7f, UPT ;  /* 0x0000007f0500788c */ /* 0x000fe2000bf24270 */
[----:B------:R-:W-:Y:S01]  /*0270*/  IMAD.IADD R13, R2, 0x1, -R3 ;  /* 0x00000001020d7824 */ /* 0x000fe200078e0a03 */
[----:B------:R-:W-:Y:S01]  /*0280*/  ISETP.GT.AND P0, PT, R6, 0x7f, !P6 ;  /* 0x0000007f0600780c */ /* 0x000fe20007704270 */
[----:B------:R-:W-:Y:S01]  /*0290*/  IMAD.WIDE R2, R7, R32, c[0x0][0x160] ;  /* 0x0000580007027625 */ /* 0x000fe200078e0220 */
[----:B------:R-:W-:Y:S02]  /*02a0*/  IADD3 R7, R5, UR4, RZ ;  /* 0x0000000405077c10 */ /* 0x000fe4000fffe0ff */
[----:B------:R-:W-:-:S02]  /*02b0*/  SHF.R.S32.HI R5, RZ, 0x1f, R4 ;  /* 0x0000001fff057819 */ /* 0x000fc40000011404 */
[----:B------:R0:W2:Y:S01]  /*02c0*/  @P2 LDG.E.EL.U16 R22, [R2.64] ;  /* 0x0000000602162981 */ /* 0x0000a2000c2e1500 */
[----:B------:R-:W-:Y:S01]  /*02d0*/  IMAD.MOV.U32 R98, RZ, RZ, 0x4 ;  /* 0x00000004ff627424 */ /* 0x000fe200078e00ff */
[----:B------:R-:W-:Y:S02]  /*02e0*/  LEA.HI R5, R5, R4, RZ, 0xb ;  /* 0x0000000405057211 */ /* 0x000fe400078f58ff */
[----:B------:R-:W-:Y:S01]  /*02f0*/  LEA R73, R0, UR5, 0x8 ;  /* 0x0000000500497c11 */ /* 0x000fe2000f8e40ff */
[----:B------:R-:W-:Y:S01]  /*0300*/  IMAD.MOV.U32 R39, RZ, RZ, RZ ;  /* 0x000000ffff277224 */ /* 0x000fe200078e00ff */
[----:B------:R-:W-:Y:S01]  /*0310*/  PRMT R12, RZ, 0x7610, R12 ;  /* 0x00007610ff0c7816 */ /* 0x000fe2000000000c */
[----:B------:R-:W-:Y:S01]  /*0320*/  IMAD.MOV.U32 R20, RZ, RZ, RZ ;  /* 0x000000ffff147224 */ /* 0x000fe200078e00ff */
[----:B------:R-:W-:Y:S01]  /*0330*/  PRMT R23, RZ, 0x7610, R23 ;  /* 0x00007610ff177816 */ /* 0x000fe20000000017 */
[----:B0-----:R-:W-:Y:S01]  /*0340*/  IMAD.WIDE R2, R7, R34, c[0x0][0x160] ;  /* 0x0000580007027625 */ /* 0x001fe200078e0222 */
[----:B------:R-:W-:-:S03]  /*0350*/  LOP3.LUT R7, R5, 0xfff800, RZ, 0xc0, !PT ;  /* 0x00fff80005077812 */ /* 0x000fc600078ec0ff */
[----:B------:R-:W-:Y:S01]  /*0360*/  IMAD.MOV.U32 R41, RZ, RZ, RZ ;  /* 0x000000ffff297224 */ /* 0x000fe200078e00ff */
[----:B------:R-:W-:Y:S01]  /*0370*/  CS2R R42, SRZ ;  /* 0x00000000002a7805 */ /* 0x000fe2000001ff00 */
[----:B------:R-:W-:Y:S01]  /*0380*/  IMAD.SHL.U32 R5, R5, 0x80, RZ ;  /* 0x0000008005057824 */ /* 0x000fe200078e00ff */
[----:B------:R-:W-:Y:S02]  /*0390*/  ISETP.LT.AND P3, PT, R6, 0x100, P0 ;  /* 0x000001000600780c */ /* 0x000fe40000761270 */
[----:B------:R-:W-:Y:S01]  /*03a0*/  PLOP3.LUT P1, PT, PT, PT, UP1, 0x80, 0x0 ;  /* 0x000000000000781c */ /* 0x000fe20003f2f018 */
[----:B------:R-:W-:Y:S01]  /*03b0*/  IMAD.IADD R7, R4, 0x1, -R7 ;  /* 0x0000000104077824 */ /* 0x000fe200078e0a07 */
[----:B------:R-:W-:Y:S02]  /*03c0*/  LOP3.LUT R0, R5, 0xfffc0000, RZ, 0xc0, !PT ;  /* 0xfffc000005007812 */ /* 0x000fe400078ec0ff */
[----:B------:R-:W-:Y:S02]  /*03d0*/  IADD3 R17, R73, -0x80, RZ ;  /* 0xffffff8049117810 */ /* 0x000fe40007ffe0ff */
[----:B------:R-:W-:Y:S01]  /*03e0*/  ISETP.LT.AND P4, PT, R13, 0x2, P1 ;  /* 0x000000020d00780c */ /* 0x000fe20000f81270 */
[----:B------:R-:W-:Y:S01]  /*03f0*/  IMAD.WIDE R18, R73, R98, c[0x0][0x168] ;  /* 0x00005a0049127625 */ /* 0x000fe200078e0262 */
[----:B------:R-:W-:-:S02]  /*0400*/  PRMT R33, RZ, 0x7610, R33 ;  /* 0x00007610ff217816 */ /* 0x000fc40000000021 */
[----:B------:R-:W-:Y:S01]  /*0410*/  PRMT R35, RZ, 0x7610, R35 ;  /* 0x00007610ff237816 */ /* 0x000fe20000000023 */
[----:B------:R-:W-:Y:S01]  /*0420*/  IMAD R59, R7, 0x100, R0 ;  /* 0x00000100073b7824 */ /* 0x000fe200078e0200 */
[----:B------:R-:W-:Y:S01]  /*0430*/  ISETP.LT.AND P1, PT, R6, 0x100, P4 ;  /* 0x000001000600780c */ /* 0x000fe20002721270 */
[----:B------:R-:W-:Y:S01]  /*0440*/  IMAD.WIDE R16, R17, R98, c[0x0][0x170] ;  /* 0x00005c0011107625 */ /* 0x000fe200078e0262 */
[----:B------:R-:W3:Y:S01]  /*0450*/  @P2 LDG.E.EL R39, [R18.64] ;  /* 0x0000000612272981 */ /* 0x000ee2000c2e1900 */
[----:B------:R-:W-:Y:S02]  /*0460*/  PRMT R53, RZ, 0x7610, R53 ;  /* 0x00007610ff357816 */ /* 0x000fe40000000035 */
[----:B------:R-:W-:Y:S01]  /*0470*/  IADD3 R9, R59, UR4, RZ ;  /* 0x000000043b097c10 */ /* 0x000fe2000fffe0ff */
[----:B------:R0:W4:Y:S01]  /*0480*/  @P3 LDG.E.EL.U16 R12, [R2.64] ;  /* 0x00000006020c3981 */ /* 0x000122000c2e1500 */
[----:B------:R-:W-:Y:S01]  /*0490*/  IMAD.MOV.U32 R50, RZ, RZ, RZ ;  /* 0x000000ffff327224 */ /* 0x000fe200078e00ff */
[----:B------:R-:W-:-:S02]  /*04a0*/  PRMT R54, RZ, 0x7610, R54 ;  /* 0x00007610ff367816 */ /* 0x000fc40000000036 */
[----:B------:R-:W5:Y:S01]  /*04b0*/  @P3 LDG.E.EL R20, [R16.64] ;  /* 0x0000000610143981 */ /* 0x000f62000c2e1900 */
[----:B------:R-:W-:-:S04]  /*04c0*/  IMAD.WIDE R8, R9, R34, c[0x0][0x160] ;  /* 0x0000580009087625 */ /* 0x000fc800078e0222 */
[----:B------:R-:W-:Y:S01]  /*04d0*/  IMAD.MOV.U32 R55, RZ, RZ, RZ ;  /* 0x000000ffff377224 */ /* 0x000fe200078e00ff */
[----:B------:R1:W5:Y:S01]  /*04e0*/  @P1 LDG.E.EL.U16 R23, [R8.64] ;  /* 0x0000000608171981 */ /* 0x000362000c2e1500 */
[----:B------:R-:W-:Y:S01]  /*04f0*/  UISETP.GE.AND UP0, UPT, UR5, 0x100, UPT ;  /* 0x000001000500788c */ /* 0x000fe2000bf06270 */
[----:B------:R-:W-:Y:S01]  /*0500*/  IMAD.MOV.U32 R69, RZ, RZ, RZ ;  /* 0x000000ffff457224 */ /* 0x000fe200078e00ff */
[----:B------:R-:W-:Y:S01]  /*0510*/  PRMT R45, RZ, 0x7610, R45 ;  /* 0x00007610ff2d7816 */ /* 0x000fe2000000002d */
[----:B------:R-:W5:Y:S01]  /*0520*/  @P1 LDG.E.EL R41, [R16.64] ;  /* 0x0000000610291981 */ /* 0x000f62000c2e1900 */
[C-C-:B0-----:R-:W-:Y:S02]  /*0530*/  LOP3.LUT R3, R25.reuse, 0x280, R100.reuse, 0xfe, !PT ;  /* 0x0000028019037812 */ /* 0x141fe400078efe64 */
[----:B------:R-:W-:Y:S02]  /*0540*/  LOP3.LUT R7, R25, 0x300, R100, 0xfe, !PT ;  /* 0x0000030019077812 */ /* 0x000fe400078efe64 */
[----:B------:R-:W-:-:S02]  /*0550*/  LEA.HI R0, R99, R3, RZ, 0x9 ;  /* 0x0000000363007211 */ /* 0x000fc400078f48ff */
[----:B------:R-:W-:Y:S02]  /*0560*/  LEA.HI R6, R99, R7, RZ, 0x9 ;  /* 0x0000000763067211 */ /* 0x000fe400078f48ff */
[----:B------:R-:W-:Y:S02]  /*0570*/  SHF.R.S32.HI R28, RZ, 0x9, R0 ;  /* 0x00000009ff1c7819 */ /* 0x000fe40000011400 */
[----:B------:R-:W-:Y:S02]  /*0580*/  SHF.R.S32.HI R2, RZ, 0x9, R6 ;  /* 0x00000009ff027819 */ /* 0x000fe40000011406 */
[----:B------:R-:W-:Y:S02]  /*0590*/  LEA.HI R10, R28, R28, RZ, 0x2 ;  /* 0x0000001c1c0a7211 */ /* 0x000fe400078f10ff */
[----:B------:R-:W-:Y:S02]  /*05a0*/  LEA.HI R5, R2, R2, RZ, 0x2 ;  /* 0x0000000202057211 */ /* 0x000fe400078f10ff */
[----:B------:R-:W-:-:S02]  /*05b0*/  LOP3.LUT R15, R10, 0xfffffffc, RZ, 0xc0, !PT ;  /* 0xfffffffc0a0f7812 */ /* 0x000fc400078ec0ff */
[----:B------:R-:W-:Y:S02]  /*05c0*/  LOP3.LUT R5, R5, 0xfffffffc, RZ, 0xc0, !PT ;  /* 0xfffffffc05057812 */ /* 0x000fe400078ec0ff */
[----:B------:R-:W-:Y:S01]  /*05d0*/  SHF.R.S32.HI R10, RZ, 0x1f, R7 ;  /* 0x0000001fff0a7819 */ /* 0x000fe20000011407 */
[----:B------:R-:W-:Y:S01]  /*05e0*/  IMAD.IADD R28, R28, 0x1, -R15 ;  /* 0x000000011c1c7824 */ /* 0x000fe200078e0a0f */
[----:B------:R-:W-:Y:S02]  /*05f0*/  P2R R24, PR, RZ, 0x10 ;  /* 0x00000010ff187803 */ /* 0x000fe40000000000 */
[----:B------:R-:W-:Y:S01]  /*0600*/  PLOP3.LUT P4, PT, PT, PT, UP1, 0x80, 0x0 ;  /* 0x000000000000781c */ /* 0x000fe20003f8f018 */
[----:B------:R-:W-:Y:S01]  /*0610*/  IMAD.IADD R2, R2, 0x1, -R5 ;  /* 0x0000000102027824 */ /* 0x000fe200078e0a05 */
[----:B------:R-:W-:Y:S02]  /*0620*/  LOP3.LUT R0, R0, 0xfffe00, RZ, 0xc0, !PT ;  /* 0x00fffe0000007812 */ /* 0x000fe400078ec0ff */
[----:B------:R-:W-:Y:S01]  /*0630*/  LEA.HI R10, R10, R7, RZ, 0xb ;  /* 0x000000070a0a7211 */ /* 0x000fe200078f58ff */
[----:B------:R-:W-:Y:S01]  /*0640*/  IMAD.U32 R5, RZ, RZ, UR5 ;  /* 0x00000005ff057e24 */ /* 0x000fe2000f8e00ff */
[----:B------:R-:W-:-:S02]  /*0650*/  ISETP.LT.AND P5, PT, R28, 0x2, P4 ;  /* 0x000000021c00780c */ /* 0x000fc400027a1270 */
[----:B-1----:R-:W-:Y:S01]  /*0660*/  SHF.R.S32.HI R8, RZ, 0x1f, R3 ;  /* 0x0000001fff087819 */ /* 0x002fe20000011403 */
[----:B------:R-:W-:Y:S01]  /*0670*/  IMAD.IADD R95, R3, 0x1, -R0 ;  /* 0x00000001035f7824 */ /* 0x000fe200078e0a00 */
[----:B------:R-:W-:Y:S01]  /*0680*/  LOP3.LUT R94, R6, 0xfffe00, RZ, 0xc0, !PT ;  /* 0x00fffe00065e7812 */ /* 0x000fe200078ec0ff */
[C---:B------:R-:W-:Y:S01]  /*0690*/  IMAD.SHL.U32 R93, R10.reuse, 0x80, RZ ;  /* 0x000000800a5d7824 */ /* 0x040fe200078e00ff */
[----:B------:R-:W-:Y:S02]  /*06a0*/  LOP3.LUT R0, R10, 0xfff800, RZ, 0xc0, !PT ;  /* 0x00fff8000a007812 */ /* 0x000fe400078ec0ff */
[----:B------:R-:W-:Y:S01]  /*06b0*/  LEA.HI R9, R8, R3, RZ, 0xb ;  /* 0x0000000308097211 */ /* 0x000fe200078f58ff */
[----:B------:R-:W-:Y:S01]  /*06c0*/  IMAD.IADD R94, R7, 0x1, -R94 ;  /* 0x00000001075e7824 */ /* 0x000fe200078e0a5e */
[----:B------:R-:W-:Y:S01]  /*06d0*/  LOP3.LUT R93, R93, 0xfffc0000, RZ, 0xc0, !PT ;  /* 0xfffc00005d5d7812 */ /* 0x000fe200078ec0ff */
[----:B------:R-:W-:Y:S01]  /*06e0*/  IMAD.IADD R0, R7, 0x1, -R0 ;  /* 0x0000000107007824 */ /* 0x000fe200078e0a00 */
[----:B------:R-:W-:Y:S01]  /*06f0*/  P2R R38, PR, RZ, 0x40 ;  /* 0x00000040ff267803 */ /* 0x000fe20000000000 */
[----:B------:R-:W-:Y:S01]  /*0700*/  IMAD.U32 R15, RZ, RZ, UR5 ;  /* 0x00000005ff0f7e24 */ /* 0x000fe2000f8e00ff */
[----:B------:R-:W-:Y:S01]  /*0710*/  LEA R96, R94, UR5, 0x8 ;  /* 0x000000055e607c11 */ /* 0x000fe2000f8e40ff */
[----:B------:R-:W-:-:S03]  /*0720*/  IMAD R29, R0, 0x100, R93 ;  /* 0x00000100001d7824 */ /* 0x000fc600078e025d */
[----:B------:R-:W-:Y:S02]  /*0730*/  IADD3 R37, R96, -0x80, RZ ;  /* 0xffffff8060257810 */ /* 0x000fe40007ffe0ff */
[----:B------:R-:W-:-:S03]  /*0740*/  IADD3 R27, R29, UR4, RZ ;  /* 0x000000041d1b7c10 */ /* 0x000fc6000fffe0ff */
[----:B------:R-:W-:-:S04]  /*0750*/  IMAD.WIDE R36, R37, R98, c[0x0][0x170] ;  /* 0x00005c0025247625 */ /* 0x000fc800078e0262 */
[----:B------:R-:W-:Y:S01]  /*0760*/  IMAD.WIDE R26, R27, R34, c[0x0][0x160] ;  /* 0x000058001b1a7625 */ /* 0x000fe200078e0222 */
[----:B--2---:R-:W-:Y:S02]  /*0770*/  SEL R22, R22, RZ, P2 ;  /* 0x000000ff16167207 */ /* 0x004fe40001000000 */
[----:B---3--:R-:W-:Y:S02]  /*0780*/  SEL R39, R39, RZ, P2 ;  /* 0x000000ff27277207 */ /* 0x008fe40001000000 */
[----:B------:R-:W-:Y:S02]  /*0790*/  ISETP.LT.AND P2, PT, R5, 0x100, P5 ;  /* 0x000001000500780c */ /* 0x000fe40002f41270 */
[----:B----4-:R-:W-:Y:S02]  /*07a0*/  SEL R5, R12, RZ, P3 ;  /* 0x000000ff0c057207 */ /* 0x010fe40001800000 */
[----:B-----5:R-:W-:Y:S02]  /*07b0*/  SEL R8, R20, RZ, P3 ;  /* 0x000000ff14087207 */ /* 0x020fe40001800000 */
[----:B------:R-:W-:-:S04]  /*07c0*/  PLOP3.LUT P3, PT, PT, PT, UP1, 0x80, 0x0 ;  /* 0x000000000000781c */ /* 0x000fc80003f6f018 */
[----:B------:R-:W-:Y:S02]  /*07d0*/  ISETP.LT.AND P4, PT, R2, 0x2, P3 ;  /* 0x000000020200780c */ /* 0x000fe40001f81270 */
[----:B------:R-:W-:Y:S02]  /*07e0*/  SEL R6, R23, RZ, P1 ;  /* 0x000000ff17067207 */ /* 0x000fe40000800000 */
[----:B------:R-:W-:Y:S02]  /*07f0*/  SEL R41, R41, RZ, P1 ;  /* 0x000000ff29297207 */ /* 0x000fe40000800000 */
[----:B------:R-:W-:-:S13]  /*0800*/  ISETP.LT.AND P1, PT, R15, 0x100, P4 ;  /* 0x000001000f00780c */ /* 0x000fda0002721270 */
[----:B------:R0:W2:Y:S04]  /*0810*/  @P1 LDG.E.EL.U16 R33, [R26.64] ;  /* 0x000000061a211981 */ /* 0x0000a8000c2e1500 */
[----:B------:R-:W3:Y:S01]  /*0820*/  @P1 LDG.E.EL R43, [R36.64] ;  /* 0x00000006242b1981 */ /* 0x000ee2000c2e1900 */
[C---:B------:R-:W-:Y:S01]  /*0830*/  IMAD.SHL.U32 R92, R9.reuse, 0x80, RZ ;  /* 0x00000080095c7824 */ /* 0x040fe200078e00ff */
[----:B------:R-:W-:-:S04]  /*0840*/  LOP3.LUT R12, R9, 0xfff800, RZ, 0xc0, !PT ;  /* 0x00fff800090c7812 */ /* 0x000fc800078ec0ff */
[----:B------:R-:W-:Y:S01]  /*0850*/  LOP3.LUT R92, R92, 0xfffc0000, RZ, 0xc0, !PT ;  /* 0xfffc00005c5c7812 */ /* 0x000fe200078ec0ff */
[----:B------:R-:W-:Y:S01]  /*0860*/  IMAD.IADD R9, R3, 0x1, -R12 ;  /* 0x0000000103097824 */ /* 0x000fe200078e0a0c */
[----:B------:R-:W-:-:S03]  /*0870*/  LOP3.LUT R12, R25, 0x80, R100, 0xfe, !PT ;  /* 0x00000080190c7812 */ /* 0x000fc600078efe64 */
[----:B------:R-:W-:Y:S01]  /*0880*/  IMAD R52, R9, 0x100, R92 ;  /* 0x0000010009347824 */ /* 0x000fe200078e025c */
[----:B------:R-:W-:-:S04]  /*0890*/  LEA.HI R0, R99, R12, RZ, 0x9 ;  /* 0x0000000c63007211 */ /* 0x000fc800078f48ff */
[----:B------:R-:W-:Y:S02]  /*08a0*/  IADD3 R21, R52, UR4, RZ ;  /* 0x0000000434157c10 */ /* 0x000fe4000fffe0ff */
[----:B------:R-:W-:-:S03]  /*08b0*/  SHF.R.S32.HI R9, RZ, 0x9, R0 ;  /* 0x00000009ff097819 */ /* 0x000fc60000011400 */
[----:B------:R-:W-:Y:S01]  /*08c0*/  IMAD.WIDE R20, R21, R34, c[0x0][0x160] ;  /* 0x0000580015147625 */ /* 0x000fe200078e0222 */
[----:B------:R-:W-:Y:S02]  /*08d0*/  LEA.HI R10, R9, R9, RZ, 0x2 ;  /* 0x00000009090a7211 */ /* 0x000fe400078f10ff */
[--C-:B------:R-:W-:Y:S02]  /*08e0*/  SHF.R.S32.HI R15, RZ, 0x1f, R12.reuse ;  /* 0x0000001fff0f7819 */ /* 0x100fe4000001140c */
[----:B------:R1:W4:Y:S01]  /*08f0*/  @P2 LDG.E.EL.U16 R35, [R20.64] ;  /* 0x0000000614232981 */ /* 0x000322000c2e1500 */
[----:B------:R-:W-:Y:S02]  /*0900*/  LOP3.LUT R10, R10, 0xfffffffc, RZ, 0xc0, !PT ;  /* 0xfffffffc0a0a7812 */ /* 0x000fe400078ec0ff */
[----:B------:R-:W-:Y:S02]  /*0910*/  LEA.HI R23, R15, R12, RZ, 0xb ;  /* 0x0000000c0f177211 */ /* 0x000fe400078f58ff */
[----:B-1----:R-:W-:Y:S01]  /*0920*/  SHF.R.S32.HI R21, RZ, 0x1f, R12 ;  /* 0x0000001fff157819 */ /* 0x002fe2000001140c */
[----:B0-----:R-:W-:Y:S01]  /*0930*/  IMAD.IADD R26, R9, 0x1, -R10 ;  /* 0x00000001091a7824 */ /* 0x001fe200078e0a0a */
[----:B------:R-:W-:-:S02]  /*0940*/  LOP3.LUT R17, R0, 0xfffe00, RZ, 0xc0, !PT ;  /* 0x00fffe0000117812 */ /* 0x000fc400078ec0ff */
[----:B------:R-:W-:Y:S01]  /*0950*/  LEA.HI R21, R21, R12, RZ, 0xb ;  /* 0x0000000c15157211 */ /* 0x000fe200078f58ff */
[----:B------:R-:W-:Y:S01]  /*0960*/  IMAD.SHL.U32 R0, R23, 0x80, RZ ;  /* 0x0000008017007824 */ /* 0x000fe200078e00ff */
[----:B------:R-:W-:Y:S02]  /*0970*/  LEA R97, R95, UR5, 0x8 ;  /* 0x000000055f617c11 */ /* 0x000fe4000f8e40ff */
[----:B------:R-:W-:Y:S01]  /*0980*/  LOP3.LUT R21, R21, 0xfff800, RZ, 0xc0, !PT ;  /* 0x00fff80015157812 */ /* 0x000fe200078ec0ff */
[----:B------:R-:W-:Y:S01]  /*0990*/  IMAD.U32 R9, RZ, RZ, UR5 ;  /* 0x00000005ff097e24 */ /* 0x000fe2000f8e00ff */
[----:B------:R-:W-:Y:S02]  /*09a0*/  P2R R40, PR, RZ, 0x10 ;  /* 0x00000010ff287803 */ /* 0x000fe40000000000 */
[----:B------:R-:W-:Y:S02]  /*09b0*/  IADD3 R31, R97, -0x80, RZ ;  /* 0xffffff80611f7810 */ /* 0x000fe40007ffe0ff */
[----:B------:R-:W-:Y:S01]  /*09c0*/  ISETP.GE.AND P4, PT, R26, 0x2, PT ;  /* 0x000000021a00780c */ /* 0x000fe20003f86270 */
[----:B------:R-:W-:Y:S01]  /*09d0*/  IMAD.IADD R17, R12, 0x1, -R17 ;  /* 0x000000010c117824 */ /* 0x000fe200078e0a11 */
[----:B------:R-:W-:Y:S01]  /*09e0*/  LOP3.LUT R44, R0, 0xfffc0000, RZ, 0xc0, !PT ;  /* 0xfffc0000002c7812 */ /* 0x000fe200078ec0ff */
[----:B------:R-:W-:Y:S01]  /*09f0*/  IMAD.IADD R21, R12, 0x1, -R21 ;  /* 0x000000010c157824 */ /* 0x000fe200078e0a15 */
[----:B------:R-:W-:Y:S01]  /*0a00*/  ISETP.GT.AND P3, PT, R9, 0x7f, !P4 ;  /* 0x0000007f0900780c */ /* 0x000fe20006764270 */
[----:B------:R-:W-:-:S02]  /*0a10*/  IMAD.U32 R0, RZ, RZ, UR5 ;  /* 0x00000005ff007e24 */ /* 0x000fc4000f8e00ff */
[----:B------:R-:W-:Y:S01]  /*0a20*/  IMAD.WIDE R30, R31, R98, c[0x0][0x170] ;  /* 0x00005c001f1e7625 */ /* 0x000fe200078e0262 */
[----:B------:R-:W-:-:S03]  /*0a30*/  LEA R87, R17, UR5, 0x8 ;  /* 0x0000000511577c11 */ /* 0x000fc6000f8e40ff */
[----:B------:R-:W-:Y:S01]  /*0a40*/  IMAD R21, R21, 0x100, R44 ;  /* 0x0000010015157824 */ /* 0x000fe200078e022c */
[----:B------:R0:W5:Y:S04]  /*0a50*/  @P2 LDG.E.EL R42, [R30.64] ;  /* 0x000000061e2a2981 */ /* 0x000168000c2e1900 */
[----:B------:R-:W-:Y:S02]  /*0a60*/  IADD3 R21, R21, UR4, RZ ;  /* 0x0000000415157c10 */ /* 0x000fe4000fffe0ff */
[----:B0-----:R-:W-:-:S03]  /*0a70*/  IADD3 R31, R87, -0x80, RZ ;  /* 0xffffff80571f7810 */ /* 0x001fc60007ffe0ff */
[----:B------:R-:W-:-:S04]  /*0a80*/  IMAD.WIDE R20, R21, R34, c[0x0][0x160] ;  /* 0x0000580015147625 */ /* 0x000fc800078e0222 */
[----:B------:R-:W-:Y:S01]  /*0a90*/  IMAD.WIDE R30, R31, R98, c[0x0][0x170] ;  /* 0x00005c001f1e7625 */ /* 0x000fe200078e0262 */
[----:B--2---:R-:W-:Y:S02]  /*0aa0*/  SEL R33, R33, RZ, P1 ;  /* 0x000000ff21217207 */ /* 0x004fe40000800000 */
[----:B---3--:R-:W-:Y:S02]  /*0ab0*/  SEL R27, R43, RZ, P1 ;  /* 0x000000ff2b1b7207 */ /* 0x008fe40000800000 */
[----:B------:R-:W-:-:S13]  /*0ac0*/  ISETP.LT.AND P1, PT, R0, 0x100, P3 ;  /* 0x000001000000780c */ /* 0x000fda0001f21270 */
[----:B------:R0:W2:Y:S04]  /*0ad0*/  @P1 LDG.E.EL.U16 R53, [R20.64] ;  /* 0x0000000614351981 */ /* 0x0000a8000c2e1500 */
[----:B------:R1:W3:Y:S01]  /*0ae0*/  @P1 LDG.E.EL R50, [R30.64] ;  /* 0x000000061e321981 */ /* 0x0002e2000c2e1900 */
[----:B------:R-:W-:-:S04]  /*0af0*/  LOP3.LUT R0, R25, 0x100, R100, 0xfe, !PT ;  /* 0x0000010019007812 */ /* 0x000fc800078efe64 */
[--C-:B------:R-:W-:Y:S02]  /*0b00*/  SHF.R.S32.HI R15, RZ, 0x1f, R0.reuse ;  /* 0x0000001fff0f7819 */ /* 0x100fe40000011400 */
[----:B------:R-:W-:Y:S02]  /*0b10*/  SHF.R.S32.HI R17, RZ, 0x1f, R0 ;  /* 0x0000001fff117819 */ /* 0x000fe40000011400 */
[-C--:B------:R-:W-:Y:S02]  /*0b20*/  LEA.HI R9, R99, R0.reuse, RZ, 0x9 ;  /* 0x0000000063097211 */ /* 0x080fe400078f48ff */
[-C--:B------:R-:W-:Y:S02]  /*0b30*/  LEA.HI R37, R15, R0.reuse, RZ, 0xb ;  /* 0x000000000f257211 */ /* 0x080fe400078f58ff */
[----:B------:R-:W-:Y:S02]  /*0b40*/  LEA.HI R36, R17, R0, RZ, 0xb ;  /* 0x0000000011247211 */ /* 0x000fe400078f58ff */
[----:B------:R-:W-:Y:S01]  /*0b50*/  SHF.R.S32.HI R17, RZ, 0x9, R9 ;  /* 0x00000009ff117819 */ /* 0x000fe20000011409 */
[----:B0-----:R-:W-:Y:S01]  /*0b60*/  IMAD.SHL.U32 R20, R37, 0x80, RZ ;  /* 0x0000008025147824 */ /* 0x001fe200078e00ff */
[----:B------:R-:W-:-:S02]  /*0b70*/  LOP3.LUT R15, R9, 0xfffe00, RZ, 0xc0, !PT ;  /* 0x00fffe00090f7812 */ /* 0x000fc400078ec0ff */
[----:B------:R-:W-:Y:S02]  /*0b80*/  LEA.HI R9, R17, R17, RZ, 0x2 ;  /* 0x0000001111097211 */ /* 0x000fe400078f10ff */
[----:B------:R-:W-:Y:S02]  /*0b90*/  LOP3.LUT R46, R20, 0xfffc0000, RZ, 0xc0, !PT ;  /* 0xfffc0000142e7812 */ /* 0x000fe400078ec0ff */
[----:B------:R-:W-:Y:S02]  /*0ba0*/  LOP3.LUT R20, R9, 0xfffffffc, RZ, 0xc0, !PT ;  /* 0xfffffffc09147812 */ /* 0x000fe400078ec0ff */
[----:B------:R-:W-:-:S03]  /*0bb0*/  LOP3.LUT R21, R36, 0xfff800, RZ, 0xc0, !PT ;  /* 0x00fff80024157812 */ /* 0x000fc600078ec0ff */
[----:B------:R-:W-:Y:S01]  /*0bc0*/  IMAD.IADD R17, R17, 0x1, -R20 ;  /* 0x0000000111117824 */ /* 0x000fe200078e0a14 */
[----:B------:R-:W-:Y:S01]  /*0bd0*/  P2R R10, PR, RZ, 0x8 ;  /* 0x00000008ff0a7803 */ /* 0x000fe20000000000 */
[----:B------:R-:W-:-:S03]  /*0be0*/  IMAD.U32 R9, RZ, RZ, UR5 ;  /* 0x00000005ff097e24 */ /* 0x000fc6000f8e00ff */
[----:B------:R-:W-:Y:S01]  /*0bf0*/  ISETP.GE.AND P3, PT, R17, 0x2, PT ;  /* 0x000000021100780c */ /* 0x000fe20003f66270 */
[C---:B------:R-:W-:Y:S01]  /*0c00*/  IMAD.IADD R15, R0.reuse, 0x1, -R15 ;  /* 0x00000001000f7824 */ /* 0x040fe200078e0a0f */
[----:B----4-:R-:W-:Y:S01]  /*0c10*/  SEL R35, R35, RZ, P2 ;  /* 0x000000ff23237207 */ /* 0x010fe20001000000 */
[----:B------:R-:W-:Y:S02]  /*0c20*/  IMAD.IADD R21, R0, 0x1, -R21 ;  /* 0x0000000100157824 */ /* 0x000fe400078e0a15 */
[----:B------:R-:W-:Y:S01]  /*0c30*/  IMAD.U32 R36, RZ, RZ, UR5 ;  /* 0x00000005ff247e24 */ /* 0x000fe2000f8e00ff */
[----:B------:R-:W-:Y:S01]  /*0c40*/  LEA R82, R15, UR5, 0x8 ;  /* 0x000000050f527c11 */ /* 0x000fe2000f8e40ff */
[----:B------:R-:W-:Y:S01]  /*0c50*/  IMAD R21, R21, 0x100, R46 ;  /* 0x0000010015157824 */ /* 0x000fe200078e022e */
[----:B-----5:R-:W-:Y:S02]  /*0c60*/  SEL R42, R42, RZ, P2 ;  /* 0x000000ff2a2a7207 */ /* 0x020fe40001000000 */
[----:B------:R-:W-:-:S02]  /*0c70*/  ISETP.GT.AND P2, PT, R9, 0x7f, !P3 ;  /* 0x0000007f0900780c */ /* 0x000fc40005f44270 */
[----:B-1----:R-:W-:Y:S02]  /*0c80*/  IADD3 R31, R82, -0x80, RZ ;  /* 0xffffff80521f7810 */ /* 0x002fe40007ffe0ff */
[----:B------:R-:W-:-:S03]  /*0c90*/  IADD3 R21, R21, UR4, RZ ;  /* 0x0000000415157c10 */ /* 0x000fc6000fffe0ff */
[----:B------:R-:W-:-:S04]  /*0ca0*/  IMAD.WIDE R30, R31, R98, c[0x0][0x170] ;  /* 0x00005c001f1e7625 */ /* 0x000fc800078e0262 */
[----:B------:R-:W-:Y:S01]  /*0cb0*/  IMAD.WIDE R20, R21, R34, c[0x0][0x160] ;  /* 0x0000580015147625 */ /* 0x000fe200078e0222 */
[----:B--2---:R-:W-:Y:S02]  /*0cc0*/  SEL R53, R53, RZ, P1 ;  /* 0x000000ff35357207 */ /* 0x004fe40000800000 */
[----:B---3--:R-:W-:Y:S02]  /*0cd0*/  SEL R50, R50, RZ, P1 ;  /* 0x000000ff32327207 */ /* 0x008fe40000800000 */
[----:B------:R-:W-:-:S13]  /*0ce0*/  ISETP.LT.AND P1, PT, R36, 0x100, P2 ;  /* 0x000001002400780c */ /* 0x000fda0001721270 */
[----:B------:R0:W2:Y:S04]  /*0cf0*/  @P1 LDG.E.EL.U16 R54, [R20.64] ;  /* 0x0000000614361981 */ /* 0x0000a8000c2e1500 */
[----:B------:R1:W3:Y:S01]  /*0d00*/  @P1 LDG.E.EL R55, [R30.64] ;  /* 0x000000061e371981 */ /* 0x0002e2000c2e1900 */
[----:B------:R-:W-:-:S05]  /*0d10*/  IMAD.U32 R5, R5, 0x10000, RZ ;  /* 0x0001000005057824 */ /* 0x000fca00078e00ff */
[----:B------:R-:W-:-:S05]  /*0d20*/  LOP3.LUT R5, R5, 0x80000000, RZ, 0x3c, !PT ;  /* 0x8000000005057812 */ /* 0x000fca00078e3cff */
[----:B------:R-:W-:Y:S01]  /*0d30*/  FFMA R5, R5, R8, RZ ;  /* 0x0000000805057223 */ /* 0x000fe200000000ff */
[----:B------:R-:W-:-:S04]  /*0d40*/  P2R R15, PR, RZ, 0x4 ;  /* 0x00000004ff0f7803 */ /* 0x000fc80000000000 */
[----:B------:R-:W-:Y:S02]  /*0d50*/  FSEL R56, R5, RZ, P0 ;  /* 0x000000ff05387208 */ /* 0x000fe40000000000 */
[----:B------:R-:W-:Y:S02]  /*0d60*/  PLOP3.LUT P0, PT, PT, PT, UP0, 0x40, 0x0 ;  /* 0x000000000000781c */ /* 0x000fe40003f0e808 */
[----:B------:R-:W-:Y:S02]  /*0d70*/  LOP3.LUT R9, R25, 0x180, R100, 0xfe, !PT ;  /* 0x0000018019097812 */ /* 0x000fe400078efe64 */
[----:B------:R-:W-:Y:S02]  /*0d80*/  ISETP.LT.AND P2, PT, R13, 0x2, P0 ;  /* 0x000000020d00780c */ /* 0x000fe40000741270 */
[----:B------:R-:W-:Y:S02]  /*0d90*/  LOP3.LUT R23, R23, 0xfff800, RZ, 0xc0, !PT ;  /* 0x00fff80017177812 */ /* 0x000fe400078ec0ff */
[----:B-1----:R-:W-:-:S02]  /*0da0*/  SHF.R.S32.HI R30, RZ, 0x1f, R9 ;  /* 0x0000001fff1e7819 */ /* 0x002fc40000011409 */
[-C--:B------:R-:W-:Y:S01]  /*0db0*/  LEA.HI R5, R99, R9.reuse, RZ, 0x9 ;  /* 0x0000000963057211 */ /* 0x080fe200078f48ff */
[----:B------:R-:W-:Y:S01]  /*0dc0*/  IMAD.IADD R23, R12, 0x1, -R23 ;  /* 0x000000010c177824 */ /* 0x000fe200078e0a17 */
[----:B------:R-:W-:Y:S02]  /*0dd0*/  LEA.HI R30, R30, R9, RZ, 0xb ;  /* 0x000000091e1e7211 */ /* 0x000fe400078f58ff */
[----:B------:R-:W-:Y:S01]  /*0de0*/  SHF.R.S32.HI R8, RZ, 0x9, R5 ;  /* 0x00000009ff087819 */ /* 0x000fe20000011405 */
[----:B------:R-:W-:Y:S02]  /*0df0*/  IMAD R44, R23, 0x100, R44 ;  /* 0x00000100172c7824 */ /* 0x000fe400078e022c */
[----:B------:R1:W4:Y:S01]  /*0e00*/  @P2 LDG.E.EL R69, [R18.64] ;  /* 0x0000000612452981 */ /* 0x000322000c2e1900 */
[----:B------:R-:W-:Y:S02]  /*0e10*/  LEA.HI R23, R8, R8, RZ, 0x2 ;  /* 0x0000000808177211 */ /* 0x000fe400078f10ff */
[----:B------:R-:W-:-:S02]  /*0e20*/  SHF.R.S32.HI R48, RZ, 0x1f, R9 ;  /* 0x0000001fff307819 */ /* 0x000fc40000011409 */
[----:B------:R-:W-:Y:S02]  /*0e30*/  LOP3.LUT R23, R23, 0xfffffffc, RZ, 0xc0, !PT ;  /* 0xfffffffc17177812 */ /* 0x000fe400078ec0ff */
[C---:B-1----:R-:W-:Y:S01]  /*0e40*/  LOP3.LUT R18, R30.reuse, 0xfff800, RZ, 0xc0, !PT ;  /* 0x00fff8001e127812 */ /* 0x042fe200078ec0ff */
[----:B------:R-:W-:Y:S01]  /*0e50*/  IMAD.SHL.U32 R30, R30, 0x80, RZ ;  /* 0x000000801e1e7824 */ /* 0x000fe200078e00ff */
[----:B0-----:R-:W-:-:S04]  /*0e60*/  IADD3 R21, R59, UR5, RZ ;  /* 0x000000053b157c10 */ /* 0x001fc8000fffe0ff */
[----:B------:R-:W-:Y:S02]  /*0e70*/  LOP3.LUT R19, R30, 0xfffc0000, RZ, 0xc0, !PT ;  /* 0xfffc00001e137812 */ /* 0x000fe400078ec0ff */
[----:B------:R-:W-:Y:S01]  /*0e80*/  LOP3.LUT R30, R5, 0xfffe00, RZ, 0xc0, !PT ;  /* 0x00fffe00051e7812 */ /* 0x000fe200078ec0ff */
[----:B------:R-:W-:Y:S01]  /*0e90*/  IMAD.IADD R8, R8, 0x1, -R23 ;  /* 0x0000000108087824 */ /* 0x000fe200078e0a17 */
[----:B------:R-:W-:Y:S01]  /*0ea0*/  LOP3.LUT R37, R37, 0xfff800, RZ, 0xc0, !PT ;  /* 0x00fff80025257812 */ /* 0x000fe200078ec0ff */
[----:B------:R-:W-:Y:S01]  /*0eb0*/  IMAD.U32 R23, RZ, RZ, UR5 ;  /* 0x00000005ff177e24 */ /* 0x000fe2000f8e00ff */
[----:B------:R-:W-:Y:S01]  /*0ec0*/  LEA.HI R48, R48, R9, RZ, 0xb ;  /* 0x0000000930307211 */ /* 0x000fe200078f58ff */
[----:B------:R-:W-:Y:S02]  /*0ed0*/  IMAD.IADD R30, R9, 0x1, -R30 ;  /* 0x00000001091e7824 */ /* 0x000fe400078e0a1e */
[----:B------:R-:W-:Y:S01]  /*0ee0*/  IMAD.WIDE R20, R21, R32, c[0x0][0x160] ;  /* 0x0000580015147625 */ /* 0x000fe200078e0220 */
[----:B------:R-:W-:-:S02]  /*0ef0*/  P2R R16, PR, RZ, 0x20 ;  /* 0x00000020ff107803 */ /* 0x000fc40000000000 */
[----:B------:R-:W-:Y:S01]  /*0f00*/  LOP3.LUT R48, R48, 0xfff800, RZ, 0xc0, !PT ;  /* 0x00fff80030307812 */ /* 0x000fe200078ec0ff */
[----:B------:R-:W-:Y:S01]  /*0f10*/  IMAD.IADD R37, R0, 0x1, -R37 ;  /* 0x0000000100257824 */ /* 0x000fe200078e0a25 */
[----:B------:R-:W-:Y:S01]  /*0f20*/  ISETP.LT.AND P5, PT, R23, 0x100, !P4 ;  /* 0x000001001700780c */ /* 0x000fe200067a1270 */
[----:B------:R-:W-:Y:S01]  /*0f30*/  IMAD.IADD R18, R9, 0x1, -R18 ;  /* 0x0000000109127824 */ /* 0x000fe200078e0a12 */
[----:B------:R-:W-:Y:S01]  /*0f40*/  LEA R78, R30, UR5, 0x8 ;  /* 0x000000051e4e7c11 */ /* 0x000fe2000f8e40ff */
[----:B------:R0:W5:Y:S01]  /*0f50*/  @P2 LDG.E.EL.U16 R45, [R20.64] ;  /* 0x00000006142d2981 */ /* 0x000162000c2e1500 */
[----:B------:R-:W-:Y:S01]  /*0f60*/  IMAD.U32 R30, RZ, RZ, UR5 ;  /* 0x00000005ff1e7e24 */ /* 0x000fe2000f8e00ff */
[----:B------:R-:W-:Y:S01]  /*0f70*/  P2R R36, PR, RZ, 0x4 ;  /* 0x00000004ff247803 */ /* 0x000fe20000000000 */
[----:B------:R-:W-:Y:S02]  /*0f80*/  IMAD R37, R37, 0x100, R46 ;  /* 0x0000010025257824 */ /* 0x000fe400078e022e */
[----:B------:R-:W-:-:S02]  /*0f90*/  IMAD.IADD R48, R9, 0x1, -R48 ;  /* 0x0000000109307824 */ /* 0x000fc400078e0a30 */
[--C-:B------:R-:W-:Y:S01]  /*0fa0*/  IMAD R18, R18, 0x100, R19.reuse ;  /* 0x0000010012127824 */ /* 0x100fe200078e0213 */
[----:B0-----:R-:W-:Y:S01]  /*0fb0*/  IADD3 R21, R44, UR5, RZ ;  /* 0x000000052c157c10 */ /* 0x001fe2000fffe0ff */
[----:B------:R-:W-:Y:S01]  /*0fc0*/  IMAD.U32 R31, RZ, RZ, UR5 ;  /* 0x00000005ff1f7e24 */ /* 0x000fe2000f8e00ff */
[----:B------:R-:W-:Y:S01]  /*0fd0*/  ISETP.LT.AND P2, PT, R23, 0x100, !P3 ;  /* 0x000001001700780c */ /* 0x000fe20005f41270 */
[----:B------:R-:W-:Y:S01]  /*0fe0*/  IMAD R48, R48, 0x100, R19 ;  /* 0x0000010030307824 */ /* 0x000fe200078e0213 */
[----:B------:R-:W-:Y:S01]  /*0ff0*/  PRMT R68, RZ, 0x7610, R68 ;  /* 0x00007610ff447816 */ /* 0x000fe20000000044 */
[-C--:B------:R-:W-:Y:S01]  /*1000*/  IMAD.WIDE R20, R21, R32.reuse, c[0x0][0x160] ;  /* 0x0000580015147625 */ /* 0x080fe200078e0220 */
[----:B------:R-:W-:Y:S02]  /*1010*/  IADD3 R19, R37, UR5, RZ ;  /* 0x0000000525137c10 */ /* 0x000fe4000fffe0ff */
[----:B------:R-:W-:Y:S02]  /*1020*/  IADD3 R5, R18, UR5, RZ ;  /* 0x0000000512057c10 */ /* 0x000fe4000fffe0ff */
[----:B------:R0:W4:Y:S01]  /*1030*/  @P5 LDG.E.EL.U16 R68, [R20.64] ;  /* 0x0000000614445981 */ /* 0x000122000c2e1500 */
[----:B------:R-:W-:Y:S01]  /*1040*/  PRMT R67, RZ, 0x7610, R67 ;  /* 0x00007610ff437816 */ /* 0x000fe20000000043 */
[----:B------:R-:W-:Y:S01]  /*1050*/  IMAD.WIDE R18, R19, R32, c[0x0][0x160] ;  /* 0x0000580013127625 */ /* 0x000fe200078e0220 */
[----:B------:R-:W-:-:S02]  /*1060*/  PRMT R66, RZ, 0x7610, R66 ;  /* 0x00007610ff427816 */ /* 0x000fc40000000042 */
[----:B------:R-:W-:Y:S02]  /*1070*/  PRMT R60, RZ, 0x7610, R60 ;  /* 0x00007610ff3c7816 */ /* 0x000fe4000000003c */
[----:B------:R1:W4:Y:S01]  /*1080*/  @P2 LDG.E.EL.U16 R67, [R18.64] ;  /* 0x0000000612432981 */ /* 0x000322000c2e1500 */
[----:B0-----:R-:W-:Y:S01]  /*1090*/  IMAD.WIDE R20, R5, R32, c[0x0][0x160] ;  /* 0x0000580005147625 */ /* 0x001fe200078e0220 */
[----:B------:R-:W-:-:S03]  /*10a0*/  IADD3 R5, R48, UR4, RZ ;  /* 0x0000000430057c10 */ /* 0x000fc6000fffe0ff */
[----:B------:R-:W-:Y:S02]  /*10b0*/  IMAD.MOV.U32 R48, RZ, RZ, RZ ;  /* 0x000000ffff307224 */ /* 0x000fe400078e00ff */
[----:B-1----:R-:W-:-:S04]  /*10c0*/  IMAD.WIDE R18, R5, R34, c[0x0][0x160] ;  /* 0x0000580005127625 */ /* 0x002fc800078e0222 */
[----:B------:R-:W-:Y:S02]  /*10d0*/  IMAD.MOV.U32 R37, RZ, RZ, RZ ;  /* 0x000000ffff257224 */ /* 0x000fe400078e00ff */
[----:B------:R-:W-:Y:S01]  /*10e0*/  IMAD.U32 R5, R22, 0x10000, RZ ;  /* 0x0001000016057824 */ /* 0x000fe200078e00ff */
[----:B------:R-:W-:Y:S01]  /*10f0*/  P2R R49, PR, RZ, 0x4 ;  /* 0x00000004ff317803 */ /* 0x000fe20000000000 */
[----:B------:R-:W-:Y:S01]  /*1100*/  IMAD.MOV.U32 R46, RZ, RZ, RZ ;  /* 0x000000ffff2e7224 */ /* 0x000fe200078e00ff */
[----:B------:R-:W-:Y:S01]  /*1110*/  PRMT R44, RZ, 0x7610, R44 ;  /* 0x00007610ff2c7816 */ /* 0x000fe2000000002c */
[----:B------:R-:W-:Y:S01]  /*1120*/  CS2R R62, SRZ ;  /* 0x00000000003e7805 */ /* 0x000fe2000001ff00 */
[----:B------:R-:W-:Y:S01]  /*1130*/  IMAD.U32 R6, R6, 0x10000, RZ ;  /* 0x0001000006067824 */ /* 0x000fe200078e00ff */
[----:B------:R-:W-:Y:S01]  /*1140*/  FFMA R39, R5, R39, R56 ;  /* 0x0000002705277223 */ /* 0x000fe20000000038 */
[----:B------:R-:W-:-:S03]  /*1150*/  IADD3 R5, R29, UR5, RZ ;  /* 0x000000051d057c10 */ /* 0x000fc6000fffe0ff */
[----:B------:R-:W-:Y:S02]  /*1160*/  LOP3.LUT R56, R6, 0x80000000, RZ, 0x3c, !PT ;  /* 0x8000000006387812 */ /* 0x000fe400078e3cff */
[----:B------:R-:W-:Y:S02]  /*1170*/  LOP3.LUT R6, R25, 0x380, R100, 0xfe, !PT ;  /* 0x0000038019067812 */ /* 0x000fe400078efe64 */
[----:B------:R-:W-:Y:S01]  /*1180*/  PRMT R43, RZ, 0x7610, R43 ;  /* 0x00007610ff2b7816 */ /* 0x000fe2000000002b */
[----:B------:R-:W-:Y:S01]  /*1190*/  FFMA R56, R56, R41, RZ ;  /* 0x0000002938387223 */ /* 0x000fe200000000ff */
[----:B------:R-:W-:-:S05]  /*11a0*/  IMAD.U32 R41, R53, 0x10000, RZ ;  /* 0x0001000035297824 */ /* 0x000fca00078e00ff */
[----:B------:R-:W-:-:S05]  /*11b0*/  LOP3.LUT R41, R41, 0x80000000, RZ, 0x3c, !PT ;  /* 0x8000000029297812 */ /* 0x000fca00078e3cff */
[----:B------:R-:W-:Y:S01]  /*11c0*/  FFMA R41, R41, R50, RZ ;  /* 0x0000003229297223 */ /* 0x000fe200000000ff */
[----:B------:R-:W-:Y:S02]  /*11d0*/  IMAD.U32 R35, R35, 0x10000, RZ ;  /* 0x0001000023237824 */ /* 0x000fe400078e00ff */
[----:B------:R-:W-:Y:S01]  /*11e0*/  IMAD.U32 R33, R33, 0x10000, RZ ;  /* 0x0001000021217824 */ /* 0x000fe200078e00ff */
[----:B------:R-:W-:Y:S01]  /*11f0*/  P2R R51, PR, RZ, 0x20 ;  /* 0x00000020ff337803 */ /* 0x000fe20000000000 */
[----:B------:R-:W-:Y:S01]  /*1200*/  IMAD R100, R100, 0x4, R25 ;  /* 0x0000000464647824 */ /* 0x000fe200078e0219 */
[----:B--2---:R-:W-:Y:S02]  /*1210*/  SEL R54, R54, RZ, P1 ;  /* 0x000000ff36367207 */ /* 0x004fe40000800000 */
[----:B---3--:R-:W-:Y:S02]  /*1220*/  SEL R55, R55, RZ, P1 ;  /* 0x000000ff37377207 */ /* 0x008fe40000800000 */
[----:B------:R-:W-:-:S04]  /*1230*/  ISETP.GE.AND P1, PT, R8, 0x2, PT ;  /* 0x000000020800780c */ /* 0x000fc80003f26270 */
[----:B------:R-:W-:Y:S02]  /*1240*/  ISETP.GT.AND P6, PT, R30, 0x7f, !P1 ;  /* 0x0000007f1e00780c */ /* 0x000fe40004fc4270 */
[----:B------:R-:W-:Y:S02]  /*1250*/  ISETP.LT.AND P0, PT, R23, 0x100, !P1 ;  /* 0x000001001700780c */ /* 0x000fe40004f01270 */
[----:B------:R-:W-:Y:S02]  /*1260*/  P2R R58, PR, RZ, 0x40 ;  /* 0x00000040ff3a7803 */ /* 0x000fe40000000000 */
[----:B------:R-:W-:Y:S02]  /*1270*/  ISETP.LT.AND P6, PT, R31, 0x100, P6 ;  /* 0x000001001f00780c */ /* 0x000fe400037c1270 */
[----:B------:R-:W-:-:S07]  /*1280*/  IADD3 R23, R78, -0x80, RZ ;  /* 0xffffff804e177810 */ /* 0x000fce0007ffe0ff */
[----:B------:R0:W2:Y:S01]  /*1290*/  @P0 LDG.E.EL.U16 R66, [R20.64] ;  /* 0x0000000614420981 */ /* 0x0000a2000c2e1500 */
[----:B------:R-:W-:-:S03]  /*12a0*/  P2R R57, PR, RZ, 0x40 ;  /* 0x00000040ff397803 */ /* 0x000fc60000000000 */
[----:B------:R1:W3:Y:S01]  /*12b0*/  @P6 LDG.E.EL.U16 R60, [R18.64] ;  /* 0x00000006123c6981 */ /* 0x0002e2000c2e1500 */
[----:B0-----:R-:W-:-:S04]  /*12c0*/  IMAD.WIDE R20, R23, R98, c[0x0][0x170] ;  /* 0x00005c0017147625 */ /* 0x001fc800078e0262 */
[-C--:B-1----:R-:W-:Y:S01]  /*12d0*/  IMAD.WIDE R18, R78, R98.reuse, c[0x0][0x168] ;  /* 0x00005a004e127625 */ /* 0x082fe200078e0262 */
[----:B------:R0:W2:Y:S01]  /*12e0*/  @P6 LDG.E.EL R48, [R20.64] ;  /* 0x0000000614306981 */ /* 0x0000a2000c2e1900 */
[----:B------:R-:W-:Y:S02]  /*12f0*/  ISETP.NE.AND P6, PT, R38, RZ, PT ;  /* 0x000000ff2600720c */ /* 0x000fe40003fc5270 */
[----:B------:R-:W-:Y:S01]  /*1300*/  IMAD.MOV.U32 R38, RZ, RZ, RZ ;  /* 0x000000ffff267224 */ /* 0x000fe200078e00ff */
[----:B------:R-:W-:Y:S01]  /*1310*/  P2R R47, PR, RZ, 0x1 ;  /* 0x00000001ff2f7803 */ /* 0x000fe20000000000 */
[----:B------:R-:W-:Y:S01]  /*1320*/  IMAD.WIDE R22, R82, R98, c[0x0][0x168] ;  /* 0x00005a0052167625 */ /* 0x000fe200078e0262 */
[----:B------:R1:W2:Y:S01]  /*1330*/  @P0 LDG.E.EL R37, [R18.64] ;  /* 0x0000000612250981 */ /* 0x0002a2000c2e1900 */
[----:B------:R-:W-:-:S03]  /*1340*/  PLOP3.LUT P0, PT, PT, PT, UP0, 0x40, 0x0 ;  /* 0x000000000000781c */ /* 0x000fc60003f0e808 */
[----:B------:R1:W2:Y:S01]  /*1350*/  @P2 LDG.E.EL R38, [R22.64] ;  /* 0x0000000616262981 */ /* 0x0002a2000c2e1900 */
[----:B------:R-:W-:Y:S02]  /*1360*/  ISETP.LT.AND P2, PT, R28, 0x2, P0 ;  /* 0x000000021c00780c */ /* 0x000fe40000741270 */
[----:B0-----:R-:W-:Y:S01]  /*1370*/  IADD3 R21, R52, UR5, RZ ;  /* 0x0000000534157c10 */ /* 0x001fe2000fffe0ff */
[----:B------:R-:W-:Y:S01]  /*1380*/  IMAD.WIDE R30, R87, R98, c[0x0][0x168] ;  /* 0x00005a00571e7625 */ /* 0x000fe200078e0262 */
[----:B------:R-:W-:-:S03]  /*1390*/  PLOP3.LUT P0, PT, PT, PT, UP0, 0x40, 0x0 ;  /* 0x000000000000781c */ /* 0x000fc60003f0e808 */
[----:B------:R-:W-:Y:S01]  /*13a0*/  IMAD.WIDE R20, R21, R32, c[0x0][0x160] ;  /* 0x0000580015147625 */ /* 0x000fe200078e0220 */
[----:B------:R0:W2:Y:S03]  /*13b0*/  @P5 LDG.E.EL R46, [R30.64] ;  /* 0x000000061e2e5981 */ /* 0x0000a6000c2e1900 */
[----:B-1----:R-:W-:Y:S02]  /*13c0*/  IMAD.WIDE R18, R97, R98, c[0x0][0x168] ;  /* 0x00005a0061127625 */ /* 0x002fe400078e0262 */
[----:B------:R1:W2:Y:S04]  /*13d0*/  @P2 LDG.E.EL.U16 R44, [R20.64] ;  /* 0x00000006142c2981 */ /* 0x0002a8000c2e1500 */
[----:B------:R5:W2:Y:S01]  /*13e0*/  @P2 LDG.E.EL R63, [R18.64] ;  /* 0x00000006123f2981 */ /* 0x000aa2000c2e1900 */
[----:B0-----:R-:W-:-:S02]  /*13f0*/  P2R R31, PR, RZ, 0x4 ;  /* 0x00000004ff1f7803 */ /* 0x001fc40000000000 */
[----:B------:R-:W-:Y:S01]  /*1400*/  ISETP.LT.AND P2, PT, R2, 0x2, P0 ;  /* 0x000000020200780c */ /* 0x000fe20000741270 */
[----:B-1----:R-:W-:Y:S01]  /*1410*/  IMAD.WIDE R20, R5, R32, c[0x0][0x160] ;  /* 0x0000580005147625 */ /* 0x002fe200078e0220 */
[----:B------:R-:W-:-:S03]  /*1420*/  LEA.HI R5, R99, R6, RZ, 0x9 ;  /* 0x0000000663057211 */ /* 0x000fc600078f48ff */
[----:B-----5:R-:W-:-:S08]  /*1430*/  IMAD.WIDE R18, R96, R98, c[0x0][0x168] ;  /* 0x00005a0060127625 */ /* 0x020fd000078e0262 */
[----:B------:R0:W5:Y:S04]  /*1440*/  @P2 LDG.E.EL.U16 R43, [R20.64] ;  /* 0x00000006142b2981 */ /* 0x000168000c2e1500 */
[----:B------:R1:W2:Y:S01]  /*1450*/  @P2 LDG.E.EL R62, [R18.64] ;  /* 0x00000006123e2981 */ /* 0x0002a2000c2e1900 */
[----:B0-----:R-:W-:-:S04]  /*1460*/  SHF.R.S32.HI R20, RZ, 0x9, R5 ;  /* 0x00000009ff147819 */ /* 0x001fc80000011405 */
[----:B------:R-:W-:Y:S02]  /*1470*/  LEA.HI R21, R20, R20, RZ, 0x2 ;  /* 0x0000001414157211 */ /* 0x000fe400078f10ff */
[----:B-1----:R-:W-:Y:S02]  /*1480*/  SHF.R.S32.HI R19, RZ, 0x1f, R6 ;  /* 0x0000001fff137819 */ /* 0x002fe40000011406 */
[----:B------:R-:W-:Y:S02]  /*1490*/  LOP3.LUT R21, R21, 0xfffffffc, RZ, 0xc0, !PT ;  /* 0xfffffffc15157812 */ /* 0x000fe400078ec0ff */
[----:B------:R-:W-:Y:S01]  /*14a0*/  LEA.HI R19, R19, R6, RZ, 0xb ;  /* 0x0000000613137211 */ /* 0x000fe200078f58ff */
[----:B------:R-:W-:Y:S02]  /*14b0*/  IMAD.U32 R50, R54, 0x10000, RZ ;  /* 0x0001000036327824 */ /* 0x000fe400078e00ff */
[----:B------:R-:W-:Y:S01]  /*14c0*/  IMAD.IADD R18, R20, 0x1, -R21 ;  /* 0x0000000114127824 */ /* 0x000fe200078e0a15 */
[C---:B------:R-:W-:Y:S01]  /*14d0*/  LOP3.LUT R21, R19.reuse, 0xfff800, RZ, 0xc0, !PT ;  /* 0x00fff80013157812 */ /* 0x040fe200078ec0ff */
[----:B------:R-:W-:Y:S01]  /*14e0*/  IMAD.SHL.U32 R30, R19, 0x80, RZ ;  /* 0x00000080131e7824 */ /* 0x000fe200078e00ff */
[----:B------:R-:W-:-:S03]  /*14f0*/  LOP3.LUT R50, R50, 0x80000000, RZ, 0x3c, !PT ;  /* 0x8000000032327812 */ /* 0x000fc600078e3cff */
[----:B------:R-:W-:Y:S01]  /*1500*/  IMAD.IADD R21, R6, 0x1, -R21 ;  /* 0x0000000106157824 */ /* 0x000fe200078e0a15 */
[----:B------:R-:W-:Y:S02]  /*1510*/  LOP3.LUT R30, R30, 0xfffc0000, RZ, 0xc0, !PT ;  /* 0xfffc00001e1e7812 */ /* 0x000fe400078ec0ff */
[----:B------:R-:W-:Y:S01]  /*1520*/  PLOP3.LUT P0, PT, PT, PT, UP0, 0x40, 0x0 ;  /* 0x000000000000781c */ /* 0x000fe20003f0e808 */
[----:B------:R-:W-:Y:S01]  /*1530*/  FFMA R50, R50, R55, RZ ;  /* 0x0000003732327223 */ /* 0x000fe200000000ff */
[----:B------:R-:W-:Y:S01]  /*1540*/  P2R R22, PR, RZ, 0x4 ;  /* 0x00000004ff167803 */ /* 0x000fe20000000000 */
[----:B------:R-:W-:Y:S01]  /*1550*/  IMAD R77, R21, 0x100, R30 ;  /* 0x00000100154d7824 */ /* 0x000fe200078e021e */
[----:B------:R-:W-:Y:S02]  /*1560*/  ISETP.LT.AND P2, PT, R18, 0x2, P0 ;  /* 0x000000021200780c */ /* 0x000fe40000741270 */
[----:B------:R-:W-:Y:S02]  /*1570*/  LOP3.LUT R23, R5, 0xfffe00, RZ, 0xc0, !PT ;  /* 0x00fffe0005177812 */ /* 0x000fe400078ec0ff */
[----:B------:R-:W-:-:S02]  /*1580*/  LOP3.LUT R55, R35, 0x80000000, RZ, 0x3c, !PT ;  /* 0x8000000023377812 */ /* 0x000fc400078e3cff */
[----:B------:R-:W-:Y:S02]  /*1590*/  LOP3.LUT R54, R33, 0x80000000, RZ, 0x3c, !PT ;  /* 0x8000000021367812 */ /* 0x000fe400078e3cff */
[----:B------:R-:W-:Y:S02]  /*15a0*/  IADD3 R33, R77, UR5, RZ ;  /* 0x000000054d217c10 */ /* 0x000fe4000fffe0ff */
[----:B------:R-:W-:Y:S01]  /*15b0*/  PLOP3.LUT P0, PT, PT, PT, UP1, 0x80, 0x0 ;  /* 0x000000000000781c */ /* 0x000fe20003f0f018 */
[----:B------:R-:W-:Y:S01]  /*15c0*/  IMAD.IADD R23, R6, 0x1, -R23 ;  /* 0x0000000106177824 */ /* 0x000fe200078e0a17 */
[----:B------:R-:W-:Y:S01]  /*15d0*/  FFMA R55, R55, R42, RZ ;  /* 0x0000002a37377223 */ /* 0x000fe200000000ff */
[----:B------:R-:W-:Y:S01]  /*15e0*/  IMAD.U32 R19, RZ, RZ, UR5 ;  /* 0x00000005ff137e24 */ /* 0x000fe2000f8e00ff */
[----:B------:R-:W-:Y:S01]  /*15f0*/  PRMT R42, RZ, 0x7610, R42 ;  /* 0x00007610ff2a7816 */ /* 0x000fe2000000002a */
[----:B------:R-:W-:Y:S01]  /*1600*/  IMAD.WIDE R32, R33, R32, c[0x0][0x160] ;  /* 0x0000580021207625 */ /* 0x000fe200078e0220 */
[----:B------:R-:W-:-:S02]  /*1610*/  ISETP.LT.AND P5, PT, R18, 0x2, P0 ;  /* 0x000000021200780c */ /* 0x000fc400007a1270 */
[----:B------:R-:W-:Y:S02]  /*1620*/  LEA R25, R23, UR5, 0x8 ;  /* 0x0000000517197c11 */ /* 0x000fe4000f8e40ff */
[----:B------:R-:W-:Y:S01]  /*1630*/  ISETP.LT.AND P0, PT, R19, 0x100, P5 ;  /* 0x000001001300780c */ /* 0x000fe20002f01270 */
[----:B------:R0:W2:Y:S01]  /*1640*/  @P2 LDG.E.EL.U16 R42, [R32.64] ;  /* 0x00000006202a2981 */ /* 0x0000a2000c2e1500 */
[----:B------:R-:W-:Y:S01]  /*1650*/  IMAD.MOV.U32 R5, RZ, RZ, RZ ;  /* 0x000000ffff057224 */ /* 0x000fe200078e00ff */
[----:B0-----:R-:W-:-:S05]  /*1660*/  IADD3 R33, R25, -0x80, RZ ;  /* 0xffffff8019217810 */ /* 0x001fca0007ffe0ff */
[----:B------:R-:W-:-:S05]  /*1670*/  IMAD.WIDE R32, R33, R98, c[0x0][0x170] ;  /* 0x00005c0021207625 */ /* 0x000fca00078e0262 */
[----:B------:R0:W2:Y:S01]  /*1680*/  @P0 LDG.E.EL R5, [R32.64] ;  /* 0x0000000620050981 */ /* 0x0000a2000c2e1900 */
[----:B------:R-:W-:Y:S01]  /*1690*/  UISETP.GE.AND UP1, UPT, UR5, 0x80, UPT ;  /* 0x000000800500788c */ /* 0x000fe2000bf26270 */
[----:B------:R-:W-:Y:S01]  /*16a0*/  FFMA R54, R54, R27, RZ ;  /* 0x0000001b36367223 */ /* 0x000fe200000000ff */
[----:B------:R-:W-:Y:S02]  /*16b0*/  IADD3 R35, R77, UR4, RZ ;  /* 0x000000044d237c10 */ /* 0x000fe4000fffe0ff */
[----:B------:R-:W-:Y:S01]  /*16c0*/  P2R R27, PR, RZ, 0x20 ;  /* 0x00000020ff1b7803 */ /* 0x000fe20000000000 */
[----:B------:R-:W-:Y:S01]  /*16d0*/  UIADD3 UR4, UR5, 0x80, URZ ;  /* 0x0000008005047890 */ /* 0x000fe2000fffe03f */
[----:B------:R-:W-:Y:S01]  /*16e0*/  PLOP3.LUT P5, PT, PT, PT, UP1, 0x40, 0x0 ;  /* 0x000000000000781c */ /* 0x000fe20003fae818 */
[----:B------:R-:W-:Y:S01]  /*16f0*/  IMAD.WIDE R34, R35, R34, c[0x0][0x160] ;  /* 0x0000580023227625 */ /* 0x000fe200078e0222 */
[----:B------:R-:W-:Y:S02]  /*1700*/  PRMT R19, RZ, 0x7610, R19 ;  /* 0x00007610ff137816 */ /* 0x000fe40000000013 */
[----:B------:R-:W-:-:S02]  /*1710*/  ISETP.LT.AND P5, PT, R13, 0x2, P5 ;  /* 0x000000020d00780c */ /* 0x000fc40002fa1270 */
[----:B0-----:R-:W-:Y:S02]  /*1720*/  IADD3 R32, R59, UR4, RZ ;  /* 0x000000043b207c10 */ /* 0x001fe4000fffe0ff */
[----:B------:R-:W3:Y:S01]  /*1730*/  @P0 LDG.E.EL.U16 R19, [R34.64] ;  /* 0x0000000622130981 */ /* 0x000ee2000c2e1500 */
[----:B------:R-:W-:Y:S02]  /*1740*/  PRMT R59, RZ, 0x7610, R59 ;  /* 0x00007610ff3b7816 */ /* 0x000fe4000000003b */
[----:B------:R-:W-:Y:S01]  /*1750*/  IADD3 R64, R52, UR4, RZ ;  /* 0x0000000434407c10 */ /* 0x000fe2000fffe0ff */
[----:B------:R-:W-:Y:S01]  /*1760*/  IMAD.MOV.U32 R52, RZ, RZ, RZ ;  /* 0x000000ffff347224 */ /* 0x000fe200078e00ff */
[----:B--2---:R-:W-:Y:S01]  /*1770*/  SEL R20, R5, RZ, P0 ;  /* 0x000000ff05147207 */ /* 0x004fe20000000000 */
[----:B------:R-:W-:-:S04]  /*1780*/  IMAD.MOV.U32 R5, RZ, RZ, 0x2 ;  /* 0x00000002ff057424 */ /* 0x000fc800078e00ff */
[----:B------:R-:W-:-:S05]  /*1790*/  IMAD.WIDE R32, R32, R5, c[0x0][0x160] ;  /* 0x0000580020207625 */ /* 0x000fca00078e0205 */
[----:B------:R0:W2:Y:S02]  /*17a0*/  @P5 LDG.E.EL.U16 R59, [R32.64] ;  /* 0x00000006203b5981 */ /* 0x0000a4000c2e1500 */
[----:B0-----:R-:W-:-:S05]  /*17b0*/  IADD3 R33, R73, 0x80, RZ ;  /* 0x0000008049217810 */ /* 0x001fca0007ffe0ff */
[----:B------:R-:W-:-:S05]  /*17c0*/  IMAD.WIDE R32, R33, R98, c[0x0][0x170] ;  /* 0x00005c0021207625 */ /* 0x000fca00078e0262 */
[----:B------:R-:W4:Y:S01]  /*17d0*/  @P5 LDG.E.EL R52, [R32.64] ;  /* 0x0000000620345981 */ /* 0x000f22000c2e1900 */
[----:B---3--:R-:W-:Y:S01]  /*17e0*/  SEL R19, R19, RZ, P0 ;  /* 0x000000ff13137207 */ /* 0x008fe20000000000 */
[----:B------:R-:W-:Y:S01]  /*17f0*/  IMAD.MOV.U32 R61, RZ, RZ, RZ ;  /* 0x000000ffff3d7224 */ /* 0x000fe200078e00ff */
[----:B------:R-:W-:Y:S01]  /*1800*/  PLOP3.LUT P0, PT, PT, PT, UP1, 0x40, 0x0 ;  /* 0x000000000000781c */ /* 0x000fe20003f0e818 */
[----:B------:R-:W-:-:S03]  /*1810*/  IMAD.WIDE R34, R25, R98, c[0x0][0x168] ;  /* 0x00005a0019227625 */ /* 0x000fc600078e0262 */
[----:B------:R-:W-:Y:S01]  /*1820*/  ISETP.LT.AND P0, PT, R2, 0x2, P0 ;  /* 0x000000020200780c */ /* 0x000fe20000701270 */
[----:B------:R-:W-:Y:S01]  /*1830*/  IMAD.U32 R19, R19, 0x10000, RZ ;  /* 0x0001000013137824 */ /* 0x000fe200078e00ff */
[----:B------:R0:W3:Y:S04]  /*1840*/  @P2 LDG.E.EL R61, [R34.64] ;  /* 0x00000006223d2981 */ /* 0x0000e8000c2e1900 */
[----:B------:R-:W-:Y:S02]  /*1850*/  LOP3.LUT R53, R19, 0x80000000, RZ, 0x3c, !PT ;  /* 0x8000000013357812 */ /* 0x000fe400078e3cff */
[----:B------:R-:W-:Y:S02]  /*1860*/  PRMT R19, RZ, 0x7610, R19 ;  /* 0x00007610ff137816 */ /* 0x000fe40000000013 */
[----:B0-----:R-:W-:-:S05]  /*1870*/  IADD3 R34, R29, UR4, RZ ;  /* 0x000000041d227c10 */ /* 0x001fca000fffe0ff */
[-C--:B------:R-:W-:Y:S01]  /*1880*/  IMAD.WIDE R34, R34, R5.reuse, c[0x0][0x160] ;  /* 0x0000580022227625 */ /* 0x080fe200078e0205 */
[----:B------:R-:W-:Y:S02]  /*1890*/  P2R R21, PR, RZ, 0x4 ;  /* 0x00000004ff157803 */ /* 0x000fe40000000000 */
[----:B------:R-:W-:Y:S02]  /*18a0*/  PLOP3.LUT P2, PT, PT, PT, UP1, 0x40, 0x0 ;  /* 0x000000000000781c */ /* 0x000fe40003f4e818 */
[----:B------:R4:W3:Y:S02]  /*18b0*/  @P0 LDG.E.EL.U16 R19, [R34.64] ;  /* 0x0000000622130981 */ /* 0x0008e4000c2e1500 */
[----:B------:R-:W-:Y:S01]  /*18c0*/  ISETP.LT.AND P2, PT, R28, 0x2, P2 ;  /* 0x000000021c00780c */ /* 0x000fe20001741270 */
[----:B------:R-:W-:Y:S01]  /*18d0*/  IMAD.U32 R29, RZ, RZ, UR5 ;  /* 0x00000005ff1d7e24 */ /* 0x000fe2000f8e00ff */
[----:B------:R-:W-:Y:S01]  /*18e0*/  FFMA R53, R53, R20, RZ ;  /* 0x0000001435357223 */ /* 0x000fe200000000ff */
[----:B------:R-:W-:Y:S01]  /*18f0*/  PRMT R20, RZ, 0x7610, R20 ;  /* 0x00007610ff147816 */ /* 0x000fe20000000014 */
[----:B------:R-:W-:-:S02]  /*1900*/  IMAD.WIDE R64, R64, R5, c[0x0][0x160] ;  /* 0x0000580040407625 */ /* 0x000fc400078e0205 */
[----:B------:R-:W-:-:S07]  /*1910*/  ISETP.LT.AND P6, PT, R29, 0x80, !P6 ;  /* 0x000000801d00780c */ /* 0x000fce00077c1270 */
[----:B------:R0:W3:Y:S02]  /*1920*/  @P2 LDG.E.EL.U16 R20, [R64.64] ;  /* 0x0000000640142981 */ /* 0x0000e4000c2e1500 */
[----:B0-----:R-:W-:-:S06]  /*1930*/  CS2R R64, SRZ ;  /* 0x0000000000407805 */ /* 0x001fcc000001ff00 */
[----:B------:R0:W3:Y:S01]  /*1940*/  @P6 LDG.E.EL R64, [R32.64] ;  /* 0x0000000620406981 */ /* 0x0000e2000c2e1900 */
[----:B--2---:R-:W-:-:S05]  /*1950*/  SEL R59, R59, RZ, P5 ;  /* 0x000000ff3b3b7207 */ /* 0x004fca0002800000 */
[----:B------:R-:W-:Y:S01]  /*1960*/  IMAD.U32 R59, R59, 0x10000, RZ ;  /* 0x000100003b3b7824 */ /* 0x000fe200078e00ff */
[----:B----4-:R-:W-:-:S05]  /*1970*/  SEL R34, R52, RZ, P5 ;  /* 0x000000ff34227207 */ /* 0x010fca0002800000 */
[----:B------:R-:W-:Y:S01]  /*1980*/  FMUL R59, R59, R34 ;  /* 0x000000223b3b7220 */ /* 0x000fe20000400000 */
[----:B------:R-:W-:-:S04]  /*1990*/  SHF.R.S32.HI R34, RZ, 0x1f, R11 ;  /* 0x0000001fff227819 */ /* 0x000fc8000001140b */
[----:B------:R-:W-:-:S05]  /*19a0*/  LEA.HI R34, R34, R11, RZ, 0xb ;  /* 0x0000000b22227211 */ /* 0x000fca00078f58ff */
[C---:B------:R-:W-:Y:S01]  /*19b0*/  IMAD.SHL.U32 R74, R34.reuse, 0x80, RZ ;  /* 0x00000080224a7824 */ /* 0x040fe200078e00ff */
[----:B------:R-:W-:-:S04]  /*19c0*/  LOP3.LUT R34, R34, 0xfff800, RZ, 0xc0, !PT ;  /* 0x00fff80022227812 */ /* 0x000fc800078ec0ff */
[----:B------:R-:W-:Y:S01]  /*19d0*/  LOP3.LUT R74, R74, 0xfffc0000, RZ, 0xc0, !PT ;  /* 0xfffc00004a4a7812 */ /* 0x000fe200078ec0ff */
[----:B------:R-:W-:-:S04]  /*19e0*/  IMAD.IADD R35, R11, 0x1, -R34 ;  /* 0x000000010b237824 */ /* 0x000fc800078e0a22 */
[----:B0-----:R-:W-:Y:S01]  /*19f0*/  IMAD R32, R35, 0x100, R74 ;  /* 0x0000010023207824 */ /* 0x001fe200078e024a */
[----:B------:R-:W-:-:S04]  /*1a00*/  PRMT R34, RZ, 0x7610, R34 ;  /* 0x00007610ff227816 */ /* 0x000fc80000000022 */
[----:B------:R-:W-:-:S05]  /*1a10*/  IADD3 R32, R32, UR4, RZ ;  /* 0x0000000420207c10 */ /* 0x000fca000fffe0ff */
[----:B------:R-:W-:-:S05]  /*1a20*/  IMAD.WIDE R32, R32, R5, c[0x0][0x160] ;  /* 0x0000580020207625 */ /* 0x000fca00078e0205 */
[----:B------:R0:W2:Y:S01]  /*1a30*/  @P6 LDG.E.EL.U16 R34, [R32.64] ;  /* 0x0000000620226981 */ /* 0x0000a2000c2e1500 */
[----:B---3--:R-:W-:Y:S01]  /*1a40*/  SEL R35, R64, RZ, P6 ;  /* 0x000000ff40237207 */ /* 0x008fe20003000000 */
[----:B0-----:R-:W-:-:S05]  /*1a50*/  IMAD.U32 R33, RZ, RZ, UR5 ;  /* 0x00000005ff217e24 */ /* 0x001fca000f8e00ff */
[----:B------:R-:W-:Y:S02]  /*1a60*/  ISETP.LT.AND P4, PT, R33, 0x80, !P4 ;  /* 0x000000802100780c */ /* 0x000fe40006781270 */
[----:B------:R-:W-:Y:S02]  /*1a70*/  PRMT R64, RZ, 0x7610, R64 ;  /* 0x00007610ff407816 */ /* 0x000fe40000000040 */
[----:B--2---:R-:W-:-:S05]  /*1a80*/  SEL R34, R34, RZ, P6 ;  /* 0x000000ff22227207 */ /* 0x004fca0003000000 */
[----:B------:R-:W-:-:S04]  /*1a90*/  IMAD.U32 R34, R34, 0x10000, RZ ;  /* 0x0001000022227824 */ /* 0x000fc800078e00ff */
[----:B------:R-:W-:Y:S01]  /*1aa0*/  FMUL R70, R34, R35 ;  /* 0x0000002322467220 */ /* 0x000fe20000400000 */
[----:B------:R-:W-:-:S04]  /*1ab0*/  SHF.R.S32.HI R35, RZ, 0x1f, R12 ;  /* 0x0000001fff237819 */ /* 0x000fc8000001140c */
[----:B------:R-:W-:-:S05]  /*1ac0*/  LEA.HI R35, R35, R12, RZ, 0xb ;  /* 0x0000000c23237211 */ /* 0x000fca00078f58ff */
[C---:B------:R-:W-:Y:S01]  /*1ad0*/  IMAD.SHL.U32 R88, R35.reuse, 0x80, RZ ;  /* 0x0000008023587824 */ /* 0x040fe200078e00ff */
[----:B------:R-:W-:-:S04]  /*1ae0*/  LOP3.LUT R35, R35, 0xfff800, RZ, 0xc0, !PT ;  /* 0x00fff80023237812 */ /* 0x000fc800078ec0ff */
[----:B------:R-:W-:Y:S01]  /*1af0*/  LOP3.LUT R88, R88, 0xfffc0000, RZ, 0xc0, !PT ;  /* 0xfffc000058587812 */ /* 0x000fe200078ec0ff */
[----:B------:R-:W-:-:S04]  /*1b00*/  IMAD.IADD R35, R12, 0x1, -R35 ;  /* 0x000000010c237824 */ /* 0x000fc800078e0a23 */
[----:B------:R-:W-:Y:S01]  /*1b10*/  IMAD R32, R35, 0x100, R88 ;  /* 0x0000010023207824 */ /* 0x000fe200078e0258 */
[----:B------:R-:W-:-:S04]  /*1b20*/  IADD3 R35, R87, 0x80, RZ ;  /* 0x0000008057237810 */ /* 0x000fc80007ffe0ff */
[----:B------:R-:W-:Y:S01]  /*1b30*/  IADD3 R32, R32, UR4, RZ ;  /* 0x0000000420207c10 */ /* 0x000fe2000fffe0ff */
[----:B------:R-:W-:-:S04]  /*1b40*/  IMAD.WIDE R34, R35, R98, c[0x0][0x170] ;  /* 0x00005c0023227625 */ /* 0x000fc800078e0262 */
[----:B------:R-:W-:Y:S01]  /*1b50*/  IMAD.WIDE R32, R32, R5, c[0x0][0x160] ;  /* 0x0000580020207625 */ /* 0x000fe200078e0205 */
[----:B------:R0:W2:Y:S04]  /*1b60*/  @P4 LDG.E.EL R65, [R34.64] ;  /* 0x0000000622414981 */ /* 0x0000a8000c2e1900 */
[----:B------:R1:W3:Y:S01]  /*1b70*/  @P4 LDG.E.EL.U16 R64, [R32.64] ;  /* 0x0000000620404981 */ /* 0x0002e2000c2e1500 */
[----:B------:R-:W-:Y:S01]  /*1b80*/  P2R R71, PR, RZ, 0x10 ;  /* 0x00000010ff477803 */ /* 0x000fe20000000000 */
[----:B-1----:R-:W-:Y:S01]  /*1b90*/  IMAD.U32 R33, RZ, RZ, UR5 ;  /* 0x00000005ff217e24 */ /* 0x002fe2000f8e00ff */
[----:B0-----:R-:W-:-:S05]  /*1ba0*/  IADD3 R35, R82, 0x80, RZ ;  /* 0x0000008052237810 */ /* 0x001fca0007ffe0ff */
[----:B------:R-:W-:Y:S01]  /*1bb0*/  IMAD.WIDE R34, R35, R98, c[0x0][0x170] ;  /* 0x00005c0023227625 */ /* 0x000fe200078e0262 */
[----:B--2---:R-:W-:Y:S02]  /*1bc0*/  SEL R65, R65, RZ, P4 ;  /* 0x000000ff41417207 */ /* 0x004fe40002000000 */
[----:B---3--:R-:W-:-:S05]  /*1bd0*/  SEL R64, R64, RZ, P4 ;  /* 0x000000ff40407207 */ /* 0x008fca0002000000 */
[----:B------:R-:W-:-:S04]  /*1be0*/  IMAD.U32 R64, R64, 0x10000, RZ ;  /* 0x0001000040407824 */ /* 0x000fc800078e00ff */
[----:B------:R-:W-:Y:S01]  /*1bf0*/  FMUL R72, R64, R65 ;  /* 0x0000004140487220 */ /* 0x000fe20000400000 */
[----:B------:R-:W-:-:S04]  /*1c00*/  SHF.R.S32.HI R65, RZ, 0x1f, R0 ;  /* 0x0000001fff417819 */ /* 0x000fc80000011400 */
[----:B------:R-:W-:-:S05]  /*1c10*/  LEA.HI R65, R65, R0, RZ, 0xb ;  /* 0x0000000041417211 */ /* 0x000fca00078f58ff */
[C---:B------:R-:W-:Y:S01]  /*1c20*/  IMAD.SHL.U32 R89, R65.reuse, 0x80, RZ ;  /* 0x0000008041597824 */ /* 0x040fe200078e00ff */
[----:B------:R-:W-:-:S04]  /*1c30*/  LOP3.LUT R65, R65, 0xfff800, RZ, 0xc0, !PT ;  /* 0x00fff80041417812 */ /* 0x000fc800078ec0ff */
[----:B------:R-:W-:Y:S01]  /*1c40*/  LOP3.LUT R89, R89, 0xfffc0000, RZ, 0xc0, !PT ;  /* 0xfffc000059597812 */ /* 0x000fe200078ec0ff */
[----:B------:R-:W-:Y:S01]  /*1c50*/  IMAD.IADD R32, R0, 0x1, -R65 ;  /* 0x0000000100207824 */ /* 0x000fe200078e0a41 */
[----:B------:R-:W-:-:S03]  /*1c60*/  ISETP.LT.AND P4, PT, R33, 0x80, !P3 ;  /* 0x000000802100780c */ /* 0x000fc60005f81270 */
[----:B------:R-:W-:Y:S01]  /*1c70*/  IMAD R32, R32, 0x100, R89 ;  /* 0x0000010020207824 */ /* 0x000fe200078e0259 */
[----:B------:R-:W-:-:S04]  /*1c80*/  PRMT R64, RZ, 0x7610, R64 ;  /* 0x00007610ff407816 */ /* 0x000fc80000000040 */
[----:B------:R-:W-:Y:S01]  /*1c90*/  IADD3 R32, R32, UR4, RZ ;  /* 0x0000000420207c10 */ /* 0x000fe2000fffe0ff */
[----:B------:R-:W-:-:S04]  /*1ca0*/  IMAD.MOV.U32 R65, RZ, RZ, RZ ;  /* 0x000000ffff417224 */ /* 0x000fc800078e00ff */
[----:B------:R-:W-:Y:S02]  /*1cb0*/  IMAD.WIDE R32, R32, R5, c[0x0][0x160] ;  /* 0x0000580020207625 */ /* 0x000fe400078e0205 */
[----:B------:R-:W2:Y:S04]  /*1cc0*/  @P4 LDG.E.EL R65, [R34.64] ;  /* 0x0000000622414981 */ /* 0x000ea8000c2e1900 */
[----:B------:R0:W3:Y:S02]  /*1cd0*/  @P4 LDG.E.EL.U16 R64, [R32.64] ;  /* 0x0000000620404981 */ /* 0x0000e4000c2e1500 */
[----:B0-----:R-:W-:-:S05]  /*1ce0*/  IMAD.U32 R33, RZ, RZ, UR5 ;  /* 0x00000005ff217e24 */ /* 0x001fca000f8e00ff */
[----:B------:R-:W-:Y:S02]  /*1cf0*/  ISETP.LT.AND P3, PT, R33, 0x80, !P1 ;  /* 0x000000802100780c */ /* 0x000fe40004f61270 */
[----:B------:R-:W-:Y:S01]  /*1d00*/  PRMT R79, RZ, 0x7610, R79 ;  /* 0x00007610ff4f7816 */ /* 0x000fe2000000004f */
[----:B------:R-:W-:Y:S01]  /*1d10*/  CS2R R80, SRZ ;  /* 0x0000000000507805 */ /* 0x000fe2000001ff00 */
        /* <DEDUP_REMOVED lines=17> */
[----:B------:R-:W-:-:S04]  /*1e30*/  PLOP3.LUT P1, PT, PT, PT, UP1, 0x40, 0x0 ;  /* 0x000000000000781c */ /* 0x000fc80003f2e818 */
[----:B------:R-:W-:Y:S02]  /*1e40*/  ISETP.LT.AND P1, PT, R18, 0x2, P1 ;  /* 0x000000021200780c */ /* 0x000fe40000f21270 */
[----:B------:R-:W-:Y:S02]  /*1e50*/  IADD3 R34, R77, UR4, RZ ;  /* 0x000000044d227c10 */ /* 0x000fe4000fffe0ff */
[----:B------:R-:W-:-:S03]  /*1e60*/  PRMT R77, RZ, 0x7610, R77 ;  /* 0x00007610ff4d7816 */ /* 0x000fc6000000004d */
[----:B------:R-:W-:-:S06]  /*1e70*/  IMAD.WIDE R34, R34, R5, c[0x0][0x160] ;  /* 0x0000580022227625 */ /* 0x000fcc00078e0205 */
[----:B------:R1:W4:Y:S01]  /*1e80*/  @P1 LDG.E.EL.U16 R77, [R34.64] ;  /* 0x00000006224d1981 */ /* 0x000322000c2e1500 */
[----:B------:R-:W-:Y:S01]  /*1e90*/  IMAD.MOV.U32 R84, RZ, RZ, RZ ;  /* 0x000000ffff547224 */ /* 0x000fe200078e00ff */
[----:B------:R-:W-:Y:S02]  /*1ea0*/  IADD3 R102, R100, 0x200, RZ ;  /* 0x0000020064667810 */ /* 0x000fe40007ffe0ff */
[----:B-1----:R-:W-:-:S05]  /*1eb0*/  IADD3 R35, R96, 0x80, RZ ;  /* 0x0000008060237810 */ /* 0x002fca0007ffe0ff */
[----:B------:R-:W-:Y:S01]  /*1ec0*/  IMAD.WIDE R34, R35, R98, c[0x0][0x170] ;  /* 0x00005c0023227625 */ /* 0x000fe200078e0262 */
[CC--:B------:R-:W-:Y:S02]  /*1ed0*/  LEA.HI R101, R99.reuse, R102.reuse, RZ, 0x9 ;  /* 0x0000006663657211 */ /* 0x0c0fe400078f48ff */
[C---:B------:R-:W-:Y:S02]  /*1ee0*/  LEA.HI R102, R99.reuse, R102, RZ, 0xb ;  /* 0x0000006663667211 */ /* 0x040fe400078f58ff */
[----:B------:R1:W4:Y:S01]  /*1ef0*/  @P0 LDG.E.EL R84, [R34.64] ;  /* 0x0000000622540981 */ /* 0x000322000c2e1900 */
[----:B------:R-:W-:Y:S02]  /*1f00*/  LEA.HI R99, R99, R100, RZ, 0xb ;  /* 0x0000006463637211 */ /* 0x000fe400078f58ff */
[----:B0-----:R-:W-:Y:S01]  /*1f10*/  IADD3 R65, R25, 0x80, RZ ;  /* 0x0000008019417810 */ /* 0x001fe20007ffe0ff */
[----:B------:R-:W-:Y:S01]  /*1f20*/  IMAD.SHL.U32 R102, R102, 0x40, RZ ;  /* 0x0000004066667824 */ /* 0x000fe200078e00ff */
[----:B------:R-:W-:Y:S01]  /*1f30*/  P2R R29, PR, RZ, 0x40 ;  /* 0x00000040ff1d7803 */ /* 0x000fe20000000000 */
[----:B------:R-:W-:Y:S01]  /*1f40*/  IMAD.SHL.U32 R99, R99, 0x40, RZ ;  /* 0x0000004063637824 */ /* 0x000fe200078e00ff */
[----:B------:R-:W-:Y:S01]  /*1f50*/  PLOP3.LUT P6, PT, PT, PT, UP0, 0x40, 0x0 ;  /* 0x000000000000781c */ /* 0x000fe20003fce808 */
[----:B------:R-:W-:-:S02]  /*1f60*/  IMAD.MOV.U32 R86, RZ, RZ, RZ ;  /* 0x000000ffff567224 */ /* 0x000fc400078e00ff */
[----:B------:R-:W-:Y:S01]  /*1f70*/  IMAD.WIDE R64, R65, R98, c[0x0][0x170] ;  /* 0x00005c0041407625 */ /* 0x000fe200078e0262 */
[----:B------:R-:W-:-:S04]  /*1f80*/  LOP3.LUT R102, R102, 0xfffe0000, RZ, 0xc0, !PT ;  /* 0xfffe000066667812 */ /* 0x000fc800078ec0ff */
[----:B------:R0:W4:Y:S01]  /*1f90*/  @P1 LDG.E.EL R86, [R64.64] ;  /* 0x0000000640561981 */ /* 0x000122000c2e1900 */
[----:B--2---:R-:W-:Y:S02]  /*1fa0*/  SEL R33, R80, RZ, P3 ;  /* 0x000000ff50217207 */ /* 0x004fe40001800000 */
[----:B---3--:R-:W-:-:S05]  /*1fb0*/  SEL R79, R79, RZ, P3 ;  /* 0x000000ff4f4f7207 */ /* 0x008fca0001800000 */
[----:B------:R-:W-:-:S04]  /*1fc0*/  IMAD.U32 R32, R79, 0x10000, RZ ;  /* 0x000100004f207824 */ /* 0x000fc800078e00ff */
[----:B------:R-:W-:Y:S01]  /*1fd0*/  FMUL R80, R32, R33 ;  /* 0x0000002120507220 */ /* 0x000fe20000400000 */
[----:B------:R-:W-:-:S05]  /*1fe0*/  IADD3 R33, R97, 0x80, RZ ;  /* 0x0000008061217810 */ /* 0x000fca0007ffe0ff */
[----:B------:R-:W-:-:S05]  /*1ff0*/  IMAD.WIDE R32, R33, R98, c[0x0][0x170] ;  /* 0x00005c0021207625 */ /* 0x000fca00078e0262 */
[----:B------:R2:W3:Y:S02]  /*2000*/  @P2 LDG.E.EL R81, [R32.64] ;  /* 0x0000000620512981 */ /* 0x0004e4000c2e1900 */
[----:B--2---:R-:W-:-:S04]  /*2010*/  SHF.R.S32.HI R33, RZ, 0x1f, R100 ;  /* 0x0000001fff217819 */ /* 0x004fc80000011464 */
[----:B------:R-:W-:-:S04]  /*2020*/  LEA.HI R33, R33, R100, RZ, 0x9 ;  /* 0x0000006421217211 */ /* 0x000fc800078f48ff */
[----:B-1----:R-:W-:Y:S02]  /*2030*/  LOP3.LUT R35, R33, 0xfffffe00, RZ, 0xc0, !PT ;  /* 0xfffffe0021237812 */ /* 0x002fe400078ec0ff */
[----:B------:R-:W-:Y:S01]  /*2040*/  SHF.R.S32.HI R33, RZ, 0x9, R33 ;  /* 0x00000009ff217819 */ /* 0x000fe20000011421 */
[----:B------:R-:W-:Y:S02]  /*2050*/  IMAD.U32 R32, RZ, RZ, UR5 ;  /* 0x00000005ff207e24 */ /* 0x000fe4000f8e00ff */
[----:B------:R-:W-:Y:S01]  /*2060*/  IMAD.IADD R35, R100, 0x1, -R35 ;  /* 0x0000000164237824 */ /* 0x000fe200078e0a23 */
[----:B------:R-:W-:-:S03]  /*2070*/  LOP3.LUT R33, R33, 0x80000003, RZ, 0xc0, !PT ;  /* 0x8000000321217812 */ /* 0x000fc600078ec0ff */
[----:B------:R-:W-:Y:S01]  /*2080*/  IMAD R35, R32, 0x200, R35 ;  /* 0x0000020020237824 */ /* 0x000fe200078e0223 */
[----:B------:R-:W-:Y:S02]  /*2090*/  LOP3.LUT R32, R99, 0xfffe0000, RZ, 0xc0, !PT ;  /* 0xfffe000063207812 */ /* 0x000fe400078ec0ff */
[----:B------:R-:W-:Y:S01]  /*20a0*/  ISETP.EQ.AND P6, PT, R33, 0x2, P6 ;  /* 0x000000022100780c */ /* 0x000fe200037c2270 */
[C---:B------:R-:W-:Y:S02]  /*20b0*/  IMAD.IADD R103, R35.reuse, 0x1, R102 ;  /* 0x0000000123677824 */ /* 0x040fe400078e0266 */
[----:B0-----:R-:W-:Y:S02]  /*20c0*/  IMAD.IADD R65, R35, 0x1, R32 ;  /* 0x0000000123417824 */ /* 0x001fe400078e0220 */
[----:B------:R-:W-:Y:S01]  /*20d0*/  CS2R R32, SRZ ;  /* 0x0000000000207805 */ /* 0x000fe2000001ff00 */
[----:B------:R-:W-:Y:S01]  /*20e0*/  CS2R R34, SRZ ;  /* 0x0000000000227805 */ /* 0x000fe2000001ff00 */
[----:B------:R-:W-:-:S06]  /*20f0*/  IMAD.WIDE R64, R65, R98, c[0x0][0x178] ;  /* 0x00005e0041407625 */ /* 0x000fcc00078e0262 */
[----:B------:R0:W2:Y:S01]  /*2100*/  @P6 LDG.E.EL.128 R32, [R64.64] ;  /* 0x0000000640206981 */ /* 0x0000a2000c2e1d00 */
[----:B------:R-:W-:-:S04]  /*2110*/  SHF.R.S32.HI R101, RZ, 0x9, R101 ;  /* 0x00000009ff657819 */ /* 0x000fc80000011465 */
[----:B------:R-:W-:Y:S01]  /*2120*/  LOP3.LUT R101, R101, 0x80000003, RZ, 0xc0, !PT ;  /* 0x8000000365657812 */ /* 0x000fe200078ec0ff */
[----:B0-----:R-:W-:Y:S01]  /*2130*/  IMAD.WIDE R64, R103, R98, c[0x0][0x178] ;  /* 0x00005e0067407625 */ /* 0x001fe200078e0262 */
[----:B------:R-:W0:Y:S01]  /*2140*/  S2R R99, SR_TID.X ;  /* 0x0000000000637919 */ /* 0x000e220000002100 */
[----:B--2---:R-:W-:Y:S02]  /*2150*/  SEL R105, R32, RZ, P6 ;  /* 0x000000ff20697207 */ /* 0x004fe40003000000 */
[----:B------:R-:W-:Y:S02]  /*2160*/  SEL R107, R33, RZ, P6 ;  /* 0x000000ff216b7207 */ /* 0x000fe40003000000 */
[----:B------:R-:W-:Y:S02]  /*2170*/  SEL R109, R34, RZ, P6 ;  /* 0x000000ff226d7207 */ /* 0x000fe40003000000 */
[----:B------:R-:W-:Y:S02]  /*2180*/  SEL R111, R35, RZ, P6 ;  /* 0x000000ff236f7207 */ /* 0x000fe40003000000 */
[----:B------:R-:W-:-:S04]  /*2190*/  PLOP3.LUT P6, PT, PT, PT, UP0, 0x40, 0x0 ;  /* 0x000000000000781c */ /* 0x000fc80003fce808 */
[----:B------:R-:W-:Y:S01]  /*21a0*/  ISETP.EQ.AND P6, PT, R101, 0x2, P6 ;  /* 0x000000026500780c */ /* 0x000fe200037c2270 */
[----:B------:R-:W-:Y:S01]  /*21b0*/  CS2R R32, SRZ ;  /* 0x0000000000207805 */ /* 0x000fe2000001ff00 */
[----:B------:R-:W-:-:S11]  /*21c0*/  CS2R R34, SRZ ;  /* 0x0000000000227805 */ /* 0x000fd6000001ff00 */
[----:B------:R1:W2:Y:S01]  /*21d0*/  @P6 LDG.E.EL.128 R32, [R64.64] ;  /* 0x0000000640206981 */ /* 0x0002a2000c2e1d00 */
[----:B0-----:R-:W-:-:S05]  /*21e0*/  LOP3.LUT R99, R99, 0x7f, RZ, 0xc0, !PT ;  /* 0x0000007f63637812 */ /* 0x001fca00078ec0ff */
[----:B------:R-:W-:-:S05]  /*21f0*/  IMAD.SHL.U32 R106, R99, 0x20, RZ ;  /* 0x00000020636a7824 */ /* 0x000fca00078e00ff */
[----:B------:R-:W-:Y:S01]  /*2200*/  STS [R106], R105 ;  /* 0x000000696a007388 */ /* 0x000fe20000000800 */
[----:B------:R-:W-:Y:S02]  /*2210*/  P2R R75, PR, RZ, 0x10 ;  /* 0x00000010ff4b7803 */ /* 0x000fe40000000000 */
[C---:B------:R-:W-:Y:S02]  /*2220*/  LOP3.LUT R103, R99.reuse, 0x80, RZ, 0xfc, !PT ;  /* 0x0000008063677812 */ /* 0x040fe400078efcff */
[C---:B------:R-:W-:Y:S02]  /*2230*/  LOP3.LUT R102, R99.reuse, 0x100, RZ, 0xfc, !PT ;  /* 0x0000010063667812 */ /* 0x040fe400078efcff */
[----:B------:R-:W-:Y:S01]  /*2240*/  LOP3.LUT R100, R99, 0x180, RZ, 0xfc, !PT ;  /* 0x0000018063647812 */ /* 0x000fe200078efcff */
[----:B------:R-:W-:Y:S04]  /*2250*/  STS [R106+0x8], R107 ;  /* 0x0000086b6a007388 */ /* 0x000fe80000000800 */
[----:B------:R-:W-:Y:S04]  /*2260*/  STS [R106+0x10], R109 ;  /* 0x0000106d6a007388 */ /* 0x000fe80000000800 */
[----:B------:R-:W-:Y:S04]  /*2270*/  STS [R106+0x18], R111 ;  /* 0x0000186f6a007388 */ /* 0x000fe80000000800 */
[----:B------:R-:W-:Y:S06]  /*2280*/  BAR.SYNC 0x0 ;  /* 0x0000000000007b1d */ /* 0x000fec0000000000 */
[----:B------:R-:W-:Y:S01]  /*2290*/  LDS R98, [R99.X8] ;  /* 0x0000000063627984 */ /* 0x000fe20000008800 */
[----:B------:R-:W-:-:S03]  /*22a0*/  P2R R85, PR, RZ, 0x1 ;  /* 0x00000001ff557803 */ /* 0x000fc60000000000 */
[----:B------:R-:W-:Y:S04]  /*22b0*/  LDS R101, [R103.X8] ;  /* 0x0000000067657984 */ /* 0x000fe80000008800 */
[----:B-1----:R-:W0:Y:S04]  /*22c0*/  LDS R65, [R102.X8] ;  /* 0x0000000066417984 */ /* 0x002e280000008800 */
[----:B------:R-:W1:Y:S04]  /*22d0*/  LDS R64, [R100.X8] ;  /* 0x0000000064407984 */ /* 0x000e680000008800 */
[----:B------:R-:W-:Y:S06]  /*22e0*/  BAR.SYNC 0x0 ;  /* 0x0000000000007b1d */ /* 0x000fec0000000000 */
[----:B------:R-:W-:Y:S01]  /*22f0*/  P2R R79, PR, RZ, 0x8 ;  /* 0x00000008ff4f7803 */ /* 0x000fe20000000000 */
[----:B------:R-:W-:Y:S01]  /*2300*/  IMAD.IADD R96, R93, 0x1, R96 ;  /* 0x000000015d607824 */ /* 0x000fe200078e0260 */
[----:B------:R-:W-:-:S02]  /*2310*/  ISETP.GT.AND P3, PT, R26, 0x2, PT ;  /* 0x000000021a00780c */ /* 0x000fc40003f64270 */
[----:B--2---:R-:W-:Y:S02]  /*2320*/  SEL R104, R32, RZ, P6 ;  /* 0x000000ff20687207 */ /* 0x004fe40003000000 */
[----:B------:R-:W-:Y:S02]  /*2330*/  SEL R105, R33, RZ, P6 ;  /* 0x000000ff21697207 */ /* 0x000fe40003000000 */
[----:B------:R-:W-:Y:S02]  /*2340*/  SEL R34, R34, RZ, P6 ;  /* 0x000000ff22227207 */ /* 0x000fe40003000000 */
[----:B------:R-:W-:Y:S02]  /*2350*/  SEL R35, R35, RZ, P6 ;  /* 0x000000ff23237207 */ /* 0x000fe40003000000 */
[----:B------:R-:W-:-:S04]  /*2360*/  PLOP3.LUT P6, PT, PT, PT, UP0, 0x40, 0x0 ;  /* 0x000000000000781c */ /* 0x000fc80003fce808 */
[----:B------:R-:W-:Y:S01]  /*2370*/  ISETP.GT.AND P4, PT, R28, 0x2, P6 ;  /* 0x000000021c00780c */ /* 0x000fe20003784270 */
[--C-:B------:R-:W-:Y:S01]  /*2380*/  IMAD.IADD R32, R92, 0x1, R97.reuse ;  /* 0x000000015c207824 */ /* 0x100fe200078e0261 */
[----:B------:R-:W-:Y:S02]  /*2390*/  PRMT R97, RZ, 0x7610, R97 ;  /* 0x00007610ff617816 */ /* 0x000fe40000000061 */
[----:B------:R-:W-:Y:S01]  /*23a0*/  PLOP3.LUT P6, PT, PT, PT, UP0, 0x40, 0x0 ;  /* 0x000000000000781c */ /* 0x000fe20003fce808 */
[-C--:B------:R-:W-:Y:S01]  /*23b0*/  IMAD.WIDE R32, R32, R5.reuse, c[0x0][0x180] ;  /* 0x0000600020207625 */ /* 0x080fe200078e0205 */
[----:B------:R-:W-:Y:S02]  /*23c0*/  STS [R106], R104 ;  /* 0x000000686a007388 */ /* 0x000fe40000000800 */
[----:B------:R-:W-:Y:S02]  /*23d0*/  ISETP.GT.AND P0, PT, R2, 0x2, P6 ;  /* 0x000000020200780c */ /* 0x000fe40003704270 */
[----:B------:R-:W-:Y:S04]  /*23e0*/  STS [R106+0x8], R105 ;  /* 0x000008696a007388 */ /* 0x000fe80000000800 */
[----:B------:R-:W-:Y:S04]  /*23f0*/  STS [R106+0x10], R34 ;  /* 0x000010226a007388 */ /* 0x000fe80000000800 */
[----:B------:R-:W-:Y:S04]  /*2400*/  STS [R106+0x18], R35 ;  /* 0x000018236a007388 */ /* 0x000fe80000000800 */
[----:B------:R-:W-:Y:S06]  /*2410*/  BAR.SYNC 0x0 ;  /* 0x0000000000007b1d */ /* 0x000fec0000000000 */
[----:B------:R2:W3:Y:S01]  /*2420*/  @P4 LDG.E.EL.U16 R97, [R32.64] ;  /* 0x0000000620614981 */ /* 0x0004e2000c2e1500 */
[----:B------:R-:W-:Y:S01]  /*2430*/  IMAD.WIDE R34, R96, R5, c[0x0][0x180] ;  /* 0x0000600060227625 */ /* 0x000fe200078e0205 */
[----:B------:R-:W-:-:S03]  /*2440*/  PRMT R96, RZ, 0x7610, R96 ;  /* 0x00007610ff607816 */ /* 0x000fc60000000060 */
[----:B------:R-:W-:Y:S01]  /*2450*/  IMAD R92, R95, 0x100, R92 ;  /* 0x000001005f5c7824 */ /* 0x000fe200078e025c */
[----:B------:R-:W-:Y:S02]  /*2460*/  P2R R83, PR, RZ, 0x4 ;  /* 0x00000004ff537803 */ /* 0x000fe40000000000 */
[----:B------:R-:W-:Y:S01]  /*2470*/  P2R R90, PR, RZ, 0x2 ;  /* 0x00000002ff5a7803 */ /* 0x000fe20000000000 */
[----:B------:R0:W3:Y:S01]  /*2480*/  @P0 LDG.E.EL.U16 R96, [R34.64] ;  /* 0x0000000622600981 */ /* 0x0000e2000c2e1500 */
[----:B--2---:R-:W-:Y:S01]  /*2490*/  IMAD.U32 R32, RZ, RZ, UR5 ;  /* 0x00000005ff207e24 */ /* 0x004fe2000f8e00ff */
[----:B------:R-:W-:Y:S02]  /*24a0*/  P2R R104, PR, RZ, 0x1 ;  /* 0x00000001ff687803 */ /* 0x000fe40000000000 */
[----:B------:R-:W-:Y:S01]  /*24b0*/  P2R R105, PR, RZ, 0x10 ;  /* 0x00000010ff697803 */ /* 0x000fe20000000000 */
[----:B------:R-:W-:Y:S01]  /*24c0*/  IMAD R93, R94, 0x100, R93 ;  /* 0x000001005e5d7824 */ /* 0x000fe200078e025d */
[----:B------:R-:W-:Y:S01]  /*24d0*/  ISETP.LT.AND P6, PT, R32, 0x100, P3 ;  /* 0x000001002000780c */ /* 0x000fe20001fc1270 */
[C---:B------:R-:W-:Y:S01]  /*24e0*/  IMAD.IADD R32, R88.reuse, 0x1, R87 ;  /* 0x0000000158207824 */ /* 0x040fe200078e0257 */
[----:B------:R-:W-:Y:S01]  /*24f0*/  PRMT R95, RZ, 0x7610, R95 ;  /* 0x00007610ff5f7816 */ /* 0x000fe2000000005f */
[----:B------:R-:W-:Y:S01]  /*2500*/  UIADD3 UR4, UR5, 0x20000, URZ ;  /* 0x0002000005047890 */ /* 0x000fe2000fffe03f */
[----:B0-----:R-:W-:Y:S01]  /*2510*/  IADD3 R34, R88, 0x20000, R87 ;  /* 0x0002000058227810 */ /* 0x001fe20007ffe057 */
[-C--:B------:R-:W-:Y:S01]  /*2520*/  IMAD.WIDE R32, R32, R5.reuse, c[0x0][0x180] ;  /* 0x0000600020207625 */ /* 0x080fe200078e0205 */
[----:B------:R-:W-:Y:S01]  /*2530*/  PRMT R88, RZ, 0x7610, R88 ;  /* 0x00007610ff587816 */ /* 0x000fe20000000058 */
[----:B------:R-:W-:Y:S02]  /*2540*/  LDS R100, [R100.X8] ;  /* 0x0000000064647984 */ /* 0x000fe40000008800 */
[----:B------:R-:W-:-:S04]  /*2550*/  IMAD.WIDE R34, R34, R5, c[0x0][0x180] ;  /* 0x0000600022227625 */ /* 0x000fc800078e0205 */
[----:B------:R0:W2:Y:S04]  /*2560*/  @P6 LDG.E.EL.U16 R95, [R32.64] ;  /* 0x00000006205f6981 */ /* 0x0000a8000c2e1500 */
[----:B------:R1:W3:Y:S01]  /*2570*/  @P6 LDG.E.EL.U16 R88, [R34.64] ;  /* 0x0000000622586981 */ /* 0x0002e2000c2e1500 */
[----:B------:R-:W-:Y:S01]  /*2580*/  ISETP.GT.AND P2, PT, R17, 0x2, PT ;  /* 0x000000021100780c */ /* 0x000fe20003f44270 */
[----:B0-----:R-:W-:-:S04]  /*2590*/  IMAD.IADD R32, R89, 0x1, R82 ;  /* 0x0000000159207824 */ /* 0x001fc800078e0252 */
[----:B------:R-:W-:Y:S01]  /*25a0*/  IMAD.WIDE R32, R32, R5, c[0x0][0x180] ;  /* 0x0000600020207625 */ /* 0x000fe200078e0205 */
[----:B-1----:R-:W-:Y:S02]  /*25b0*/  IADD3 R34, R89, 0x20000, R82 ;  /* 0x0002000059227810 */ /* 0x002fe40007ffe052 */
[----:B------:R-:W-:-:S03]  /*25c0*/  PRMT R89, RZ, 0x7610, R89 ;  /* 0x00007610ff597816 */ /* 0x000fc60000000059 */
[----:B------:R-:W-:Y:S01]  /*25d0*/  IMAD.WIDE R34, R34, R5, c[0x0][0x180] ;  /* 0x0000600022227625 */ /* 0x000fe200078e0205 */
[----:B--2---:R-:W-:-:S03]  /*25e0*/  SEL R87, R95, RZ, P6 ;  /* 0x000000ff5f577207 */ /* 0x004fc60003000000 */
[----:B------:R-:W-:Y:S01]  /*25f0*/  IMAD.U32 R95, RZ, RZ, UR5 ;  /* 0x00000005ff5f7e24 */ /* 0x000fe2000f8e00ff */
[----:B---3--:R-:W-:-:S04]  /*2600*/  SEL R88, R88, RZ, P6 ;  /* 0x000000ff58587207 */ /* 0x008fc80003000000 */
[----:B------:R-:W-:Y:S02]  /*2610*/  ISETP.LT.AND P6, PT, R95, 0x100, P2 ;  /* 0x000001005f00780c */ /* 0x000fe400017c1270 */
[----:B------:R-:W-:-:S11]  /*2620*/  PRMT R95, RZ, 0x7610, R95 ;  /* 0x00007610ff5f7816 */ /* 0x000fd6000000005f */
[----:B------:R0:W2:Y:S04]  /*2630*/  @P6 LDG.E.EL.U16 R95, [R32.64] ;  /* 0x00000006205f6981 */ /* 0x0000a8000c2e1500 */
[----:B------:R1:W3:Y:S01]  /*2640*/  @P6 LDG.E.EL.U16 R89, [R34.64] ;  /* 0x0000000622596981 */ /* 0x0002e2000c2e1500 */
[----:B------:R-:W-:Y:S01]  /*2650*/  ISETP.GT.AND P1, PT, R8, 0x2, PT ;  /* 0x000000020800780c */ /* 0x000fe20003f24270 */
[C-C-:B0-----:R-:W-:Y:S01]  /*2660*/  IMAD.IADD R32, R91.reuse, 0x1, R78.reuse ;  /* 0x000000015b207824 */ /* 0x141fe200078e024e */
[----:B-1----:R-:W-:-:S03]  /*2670*/  IADD3 R34, R91, 0x20000, R78 ;  /* 0x000200005b227810 */ /* 0x002fc60007ffe04e */
[----:B------:R-:W-:Y:S01]  /*2680*/  IMAD.WIDE R32, R32, R5, c[0x0][0x180] ;  /* 0x0000600020207625 */ /* 0x000fe200078e0205 */
        /* <DEDUP_REMOVED lines=9> */
[----:B------:R-:W-:Y:S02]  /*2720*/  ISETP.GT.AND P0, PT, R14, 0x2, PT ;  /* 0x000000020e00780c */ /* 0x000fe40003f04270 */
[----:B-1----:R-:W-:-:S04]  /*2730*/  SHF.R.S32.HI R35, RZ, 0x1f, R4 ;  /* 0x0000001fff237819 */ /* 0x002fc80000011404 */
[----:B------:R-:W-:-:S05]  /*2740*/  LEA.HI R35, R35, R4, RZ, 0xb ;  /* 0x0000000423237211 */ /* 0x000fca00078f58ff */
[----:B------:R-:W-:Y:S02]  /*2750*/  IMAD.SHL.U32 R35, R35, 0x80, RZ ;  /* 0x0000008023237824 */ /* 0x000fe400078e00ff */
[----:B0-----:R-:W-:-:S03]  /*2760*/  IMAD.IADD R32, R74, 0x1, R73 ;  /* 0x000000014a207824 */ /* 0x001fc600078e0249 */
[----:B------:R-:W-:Y:S01]  /*2770*/  LOP3.LUT R106, R35, 0xfffc0000, RZ, 0xc0, !PT ;  /* 0xfffc0000236a7812 */ /* 0x000fe200078ec0ff */
[----:B------:R-:W-:-:S04]  /*2780*/  IMAD.WIDE R32, R32, R5, c[0x0][0x180] ;  /* 0x0000600020207625 */ /* 0x000fc800078e0205 */
[----:B------:R-:W-:Y:S01]  /*2790*/  IMAD.IADD R34, R106, 0x1, R73 ;  /* 0x000000016a227824 */ /* 0x000fe200078e0249 */
[----:B------:R-:W-:-:S05]  /*27a0*/  IADD3 R73, R73, 0x20000, RZ ;  /* 0x0002000049497810 */ /* 0x000fca0007ffe0ff */
[----:B------:R-:W-:Y:S01]  /*27b0*/  IMAD.IADD R74, R74, 0x1, R73 ;  /* 0x000000014a4a7824 */ /* 0x000fe200078e0249 */
[----:B--2---:R-:W-:Y:S02]  /*27c0*/  SEL R91, R95, RZ, P6 ;  /* 0x000000ff5f5b7207 */ /* 0x004fe40003000000 */
[----:B---3--:R-:W-:Y:S01]  /*27d0*/  SEL R95, R78, RZ, P6 ;  /* 0x000000ff4e5f7207 */ /* 0x008fe20003000000 */
[----:B------:R-:W-:-:S05]  /*27e0*/  IMAD.U32 R78, RZ, RZ, UR5 ;  /* 0x00000005ff4e7e24 */ /* 0x000fca000f8e00ff */
[----:B------:R-:W-:Y:S02]  /*27f0*/  ISETP.LT.AND P0, PT, R78, 0x100, P0 ;  /* 0x000001004e00780c */ /* 0x000fe40000701270 */
[----:B------:R-:W-:Y:S02]  /*2800*/  PLOP3.LUT P6, PT, PT, PT, UP0, 0x40, 0x0 ;  /* 0x000000000000781c */ /* 0x000fe40003fce808 */
[----:B------:R-:W-:Y:S02]  /*2810*/  PRMT R78, RZ, 0x7610, R78 ;  /* 0x00007610ff4e7816 */ /* 0x000fe4000000004e */
[----:B------:R-:W-:-:S07]  /*2820*/  ISETP.GT.AND P6, PT, R13, 0x2, P6 ;  /* 0x000000020d00780c */ /* 0x000fce00037c4270 */
[----:B------:R0:W2:Y:S02]  /*2830*/  @P0 LDG.E.EL.U16 R78, [R32.64] ;  /* 0x00000006204e0981 */ /* 0x0000a4000c2e1500 */
[--C-:B0-----:R-:W-:Y:S01]  /*2840*/  IMAD.IADD R32, R106, 0x1, R73.reuse ;  /* 0x000000016a207824 */ /* 0x101fe200078e0249 */
[----:B------:R-:W-:-:S03]  /*2850*/  PRMT R73, RZ, 0x7610, R73 ;  /* 0x00007610ff497816 */ /* 0x000fc60000000049 */
[----:B------:R-:W-:-:S05]  /*2860*/  IMAD.WIDE R32, R32, R5, c[0x0][0x180] ;  /* 0x0000600020207625 */ /* 0x000fca00078e0205 */
[----:B------:R-:W3:Y:S01]  /*2870*/  @P6 LDG.E.EL.U16 R73, [R32.64] ;  /* 0x0000000620496981 */ /* 0x000ee2000c2e1500 */
[----:B------:R-:W-:Y:S02]  /*2880*/  P2R R94, PR, RZ, 0x8 ;  /* 0x00000008ff5e7803 */ /* 0x000fe40000000000 */
[----:B------:R-:W-:Y:S01]  /*2890*/  ISETP.NE.AND P3, PT, R105, RZ, PT ;  /* 0x000000ff6900720c */ /* 0x000fe20003f65270 */
[----:B------:R-:W-:Y:S01]  /*28a0*/  IMAD.WIDE R34, R34, R5, c[0x0][0x180] ;  /* 0x0000600022227625 */ /* 0x000fe200078e0205 */
[----:B------:R-:W-:Y:S02]  /*28b0*/  PRMT R105, RZ, 0x7610, R105 ;  /* 0x00007610ff697816 */ /* 0x000fe40000000069 */
[----:B------:R-:W-:-:S04]  /*28c0*/  IADD3 R92, R92, UR4, RZ ;  /* 0x000000045c5c7c10 */ /* 0x000fc8000fffe0ff */
[----:B------:R0:W2:Y:S02]  /*28d0*/  @P6 LDG.E.EL.U16 R105, [R34.64] ;  /* 0x0000000622696981 */ /* 0x0000a4000c2e1500 */
[----:B0-----:R-:W-:Y:S01]  /*28e0*/  IMAD.WIDE R34, R92, R5, c[0x0][0x180] ;  /* 0x000060005c227625 */ /* 0x001fe200078e0205 */
[----:B---3--:R-:W-:Y:S02]  /*28f0*/  SEL R106, R73, RZ, P6 ;  /* 0x000000ff496a7207 */ /* 0x008fe40003000000 */
[----:B------:R-:W-:-:S06]  /*2900*/  PRMT R73, RZ, 0x7610, R73 ;  /* 0x00007610ff497816 */ /* 0x000fcc0000000049 */
[----:B------:R-:W3:Y:S01]  /*2910*/  @P3 LDG.E.EL.U16 R73, [R34.64] ;  /* 0x0000000622493981 */ /* 0x000ee2000c2e1500 */
[----:B--2---:R-:W-:Y:S02]  /*2920*/  SEL R105, R105, RZ, P6 ;  /* 0x000000ff69697207 */ /* 0x004fe40003000000 */
[----:B------:R-:W-:Y:S02]  /*2930*/  ISETP.NE.AND P6, PT, R104, RZ, PT ;  /* 0x000000ff6800720c */ /* 0x000fe40003fc5270 */
[----:B------:R-:W-:-:S05]  /*2940*/  IADD3 R92, R93, UR4, RZ ;  /* 0x000000045d5c7c10 */ /* 0x000fca000fffe0ff */
[----:B------:R-:W-:Y:S01]  /*2950*/  IMAD.WIDE R32, R92, R5, c[0x0][0x180] ;  /* 0x000060005c207625 */ /* 0x000fe200078e0205 */
[----:B---3--:R-:W-:Y:S02]  /*2960*/  SEL R104, R73, RZ, P3 ;  /* 0x000000ff49687207 */ /* 0x008fe40001800000 */
[----:B------:R-:W-:-:S06]  /*2970*/  PRMT R73, RZ, 0x7610, R73 ;  /* 0x00007610ff497816 */ /* 0x000fcc0000000049 */
[----:B------:R0:W2:Y:S01]  /*2980*/  @P6 LDG.E.EL.U16 R73, [R32.64] ;  /* 0x0000000620496981 */ /* 0x0000a2000c2e1500 */
[----:B------:R-:W-:Y:S02]  /*2990*/  IMAD.U32 R34, R91, 0x10000, RZ ;  /* 0x000100005b227824 */ /* 0x000fe400078e00ff */
[----:B------:R-:W-:Y:S01]  /*29a0*/  IMAD.U32 R95, R95, 0x10000, RZ ;  /* 0x000100005f5f7824 */ /* 0x000fe200078e00ff */
[----:B------:R-:W-:-:S03]  /*29b0*/  SEL R97, R97, RZ, P3 ;  /* 0x000000ff61617207 */ /* 0x000fc60001800000 */
[----:B------:R-:W-:Y:S02]  /*29c0*/  FADD R95, R34, R95 ;  /* 0x0000005f225f7221 */ /* 0x000fe40000000000 */
[----:B------:R-:W1:Y:S01]  /*29d0*/  LDS R34, [R99.X8] ;  /* 0x0000000063227984 */ /* 0x000e620000008800 */
[----:B0-----:R-:W-:Y:S02]  /*29e0*/  IMAD.U32 R33, R105, 0x10000, RZ ;  /* 0x0001000069217824 */ /* 0x001fe400078e00ff */
[----:B------:R-:W-:Y:S01]  /*29f0*/  IMAD.U32 R32, R106, 0x10000, RZ ;  /* 0x000100006a207824 */ /* 0x000fe200078e00ff */
[----:B------:R-:W-:-:S03]  /*2a00*/  SEL R96, R96, RZ, P6 ;  /* 0x000000ff60607207 */ /* 0x000fc60003000000 */
[----:B------:R-:W-:Y:S01]  /*2a10*/  FADD R33, R33, R32 ;  /* 0x0000002021217221 */ /* 0x000fe20000000000 */
[----:B------:R-:W-:Y:S01]  /*2a20*/  IMAD.U32 R32, R104, 0x10000, RZ ;  /* 0x0001000068207824 */ /* 0x000fe200078e00ff */
[----:B------:R-:W-:Y:S01]  /*2a30*/  P2R R52, PR, RZ, 0x20 ;  /* 0x00000020ff347803 */ /* 0x000fe20000000000 */
[----:B------:R-:W-:Y:S01]  /*2a40*/  IMAD.U32 R35, R96, 0x10000, RZ ;  /* 0x0001000060237824 */ /* 0x000fe200078e00ff */
[----:B------:R-:W-:Y:S01]  /*2a50*/  ISETP.NE.AND P5, PT, R17, 0x2, PT ;  /* 0x000000021100780c */ /* 0x000fe20003fa5270 */
[----:B------:R-:W-:Y:S02]  /*2a60*/  IMAD.U32 R82, R82, 0x10000, RZ ;  /* 0x0001000052527824 */ /* 0x000fe400078e00ff */
[----:B------:R-:W-:Y:S02]  /*2a70*/  IMAD.U32 R89, R89, 0x10000, RZ ;  /* 0x0001000059597824 */ /* 0x000fe400078e00ff */
[----:B------:R-:W-:Y:S02]  /*2a80*/  IMAD.U32 R87, R87, 0x10000, RZ ;  /* 0x0001000057577824 */ /* 0x000fe400078e00ff */
[----:B------:R-:W-:Y:S01]  /*2a90*/  IMAD.U32 R88, R88, 0x10000, RZ ;  /* 0x0001000058587824 */ /* 0x000fe200078e00ff */
[----:B------:R-:W-:Y:S01]  /*2aa0*/  FADD R89, R82, R89 ;  /* 0x0000005952597221 */ /* 0x000fe20000000000 */
[----:B------:R-:W-:-:S02]  /*2ab0*/  ISETP.NE.AND P3, PT, R94, RZ, PT ;  /* 0x000000ff5e00720c */ /* 0x000fc40003f65270 */
[----:B------:R-:W-:Y:S01]  /*2ac0*/  FADD R88, R87, R88 ;  /* 0x0000005857587221 */ /* 0x000fe20000000000 */
[----:B------:R-:W-:Y:S02]  /*2ad0*/  ISETP.NE.AND P4, PT, R8, 0x2, PT ;  /* 0x000000020800780c */ /* 0x000fe40003f85270 */
[----:B------:R-:W-:Y:S02]  /*2ae0*/  @P5 FSEL R65, R89, RZ, P2 ;  /* 0x000000ff59415208 */ /* 0x000fe40001000000 */
[----:B------:R-:W-:-:S09]  /*2af0*/  ISETP.NE.AND P5, PT, R57, RZ, PT ;  /* 0x000000ff3900720c */ /* 0x000fd20003fa5270 */
[----:B------:R-:W-:Y:S02]  /*2b00*/  @P4 FSEL R64, R95, RZ, P1 ;  /* 0x000000ff5f404208 */ /* 0x000fe40000800000 */
[----:B------:R-:W-:Y:S02]  /*2b10*/  ISETP.GT.AND P1, PT, R13, 0x2, PT ;  /* 0x000000020d00780c */ /* 0x000fe40003f24270 */
[----:B--2---:R-:W-:Y:S01]  /*2b20*/  SEL R92, R73, RZ, P6 ;  /* 0x000000ff495c7207 */ /* 0x004fe20003000000 */
[----:B------:R-:W-:-:S04]  /*2b30*/  IMAD.U32 R73, R97, 0x10000, RZ ;  /* 0x0001000061497824 */ /* 0x000fc800078e00ff */
[----:B------:R-:W-:Y:S01]  /*2b40*/  FADD R73, R73, R32 ;  /* 0x0000002049497221 */ /* 0x000fe20000000000 */
[----:B------:R-:W-:Y:S01]  /*2b50*/  IMAD.U32 R32, R92, 0x10000, RZ ;  /* 0x000100005c207824 */ /* 0x000fe200078e00ff */
[----:B------:R-:W-:-:S03]  /*2b60*/  ISETP.NE.AND P6, PT, R26, 0x2, PT ;  /* 0x000000021a00780c */ /* 0x000fc60003fc5270 */
[----:B------:R-:W-:Y:S02]  /*2b70*/  FADD R32, R35, R32 ;  /* 0x0000002023207221 */ /* 0x000fe40000000000 */
[----:B------:R-:W0:Y:S08]  /*2b80*/  LDS R35, [R103.X8] ;  /* 0x0000000067237984 */ /* 0x000e300000008800 */
[----:B------:R-:W-:-:S02]  /*2b90*/  @P6 FSEL R101, R88, RZ, P3 ;  /* 0x000000ff58656208 */ /* 0x000fc40001800000 */
[----:B------:R-:W-:Y:S02]  /*2ba0*/  P2R R88, PR, RZ, 0x20 ;  /* 0x00000020ff587803 */ /* 0x000fe40000000000 */
[----:B------:R-:W-:Y:S02]  /*2bb0*/  ISETP.NE.AND P6, PT, R13, 0x2, PT ;  /* 0x000000020d00780c */ /* 0x000fe40003fc5270 */
[----:B------:R-:W-:Y:S02]  /*2bc0*/  ISETP.NE.AND P5, PT, R21, RZ, PT ;  /* 0x000000ff1500720c */ /* 0x000fe40003fa5270 */
[----:B------:R-:W2:Y:S09]  /*2bd0*/  LDS R21, [R102.X8] ;  /* 0x0000000066157984 */ /* 0x000eb20000008800 */
[----:B-1----:R-:W-:-:S02]  /*2be0*/  @P6 FSEL R34, R33, RZ, P1 ;  /* 0x000000ff21226208 */ /* 0x002fc40000800000 */
[C---:B------:R-:W-:Y:S02]  /*2bf0*/  ISETP.NE.AND P6, PT, R28.reuse, 0x2, PT ;  /* 0x000000021c00780c */ /* 0x040fe40003fc5270 */
[----:B------:R-:W-:-:S11]  /*2c00*/  ISETP.GT.AND P1, PT, R28, 0x2, PT ;  /* 0x000000021c00780c */ /* 0x000fd60003f24270 */
[----:B0-----:R-:W-:Y:S02]  /*2c10*/  @P6 FSEL R35, R73, RZ, P1 ;  /* 0x000000ff49236208 */ /* 0x001fe40000800000 */
[C---:B------:R-:W-:Y:S02]  /*2c20*/  ISETP.NE.AND P6, PT, R2.reuse, 0x2, PT ;  /* 0x000000020200780c */ /* 0x040fe40003fc5270 */
[----:B------:R-:W-:Y:S02]  /*2c30*/  ISETP.GT.AND P1, PT, R2, 0x2, PT ;  /* 0x000000020200780c */ /* 0x000fe40003f24270 */
[----:B------:R-:W-:Y:S02]  /*2c40*/  P2R R87, PR, RZ, 0x20 ;  /* 0x00000020ff577803 */ /* 0x000fe40000000000 */
[----:B------:R-:W-:Y:S02]  /*2c50*/  ISETP.NE.AND P5, PT, R22, RZ, PT ;  /* 0x000000ff1600720c */ /* 0x000fe40003fa5270 */
[----:B------:R-:W-:-:S05]  /*2c60*/  PRMT R22, RZ, 0x7610, R22 ;  /* 0x00007610ff167816 */ /* 0x000fca0000000016 */
[----:B--2---:R-:W-:Y:S01]  /*2c70*/  @P6 FSEL R21, R32, RZ, P1 ;  /* 0x000000ff20156208 */ /* 0x004fe20000800000 */
[----:B------:R-:W-:-:S05]  /*2c80*/  IMAD.WIDE R32, R74, R5, c[0x0][0x180] ;  /* 0x000060004a207625 */ /* 0x000fca00078e0205 */
[----:B------:R-:W2:Y:S01]  /*2c90*/  @P0 LDG.E.EL.U16 R22, [R32.64] ;  /* 0x0000000620160981 */ /* 0x000ea2000c2e1500 */
[----:B------:R-:W-:Y:S02]  /*2ca0*/  P2R R82, PR, RZ, 0x20 ;  /* 0x00000020ff527803 */ /* 0x000fe40000000000 */
[----:B------:R-:W-:-:S04]  /*2cb0*/  ISETP.NE.AND P5, PT, R31, RZ, PT ;  /* 0x000000ff1f00720c */ /* 0x000fc80003fa5270 */
[----:B------:R-:W-:Y:S02]  /*2cc0*/  P2R R73, PR, RZ, 0x20 ;  /* 0x00000020ff497803 */ /* 0x000fe40000000000 */
[----:B------:R-:W-:-:S04]  /*2cd0*/  ISETP.NE.AND P5, PT, R47, RZ, PT ;  /* 0x000000ff2f00720c */ /* 0x000fc80003fa5270 */
[----:B------:R-:W-:Y:S02]  /*2ce0*/  P2R R57, PR, RZ, 0x20 ;  /* 0x00000020ff397803 */ /* 0x000fe40000000000 */
[----:B------:R-:W-:-:S04]  /*2cf0*/  ISETP.NE.AND P5, PT, R49, RZ, PT ;  /* 0x000000ff3100720c */ /* 0x000fc80003fa5270 */
[----:B------:R-:W-:Y:S02]  /*2d00*/  P2R R49, PR, RZ, 0x20 ;  /* 0x00000020ff317803 */ /* 0x000fe40000000000 */
[----:B------:R-:W-:-:S04]  /*2d10*/  ISETP.NE.AND P5, PT, R51, RZ, PT ;  /* 0x000000ff3300720c */ /* 0x000fc80003fa5270 */
[----:B------:R-:W-:Y:S02]  /*2d20*/  P2R R47, PR, RZ, 0x20 ;  /* 0x00000020ff2f7803 */ /* 0x000fe40000000000 */
[----:B------:R-:W-:Y:S02]  /*2d30*/  ISETP.NE.AND P5, PT, R36, RZ, PT ;  /* 0x000000ff2400720c */ /* 0x000fe40003fa5270 */
[----:B------:R-:W-:Y:S02]  /*2d40*/  SEL R78, R78, RZ, P0 ;  /* 0x000000ff4e4e7207 */ /* 0x000fe40000000000 */
[----:B------:R-:W-:Y:S02]  /*2d50*/  P2R R31, PR, RZ, 0x20 ;  /* 0x00000020ff1f7803 */ /* 0x000fe40000000000 */
[----:B------:R-:W-:Y:S02]  /*2d60*/  ISETP.NE.AND P5, PT, R14, 0x2, PT ;  /* 0x000000020e00780c */ /* 0x000fe40003fa5270 */
[----:B------:R-:W-:Y:S01]  /*2d70*/  ISETP.NE.AND P3, PT, R29, RZ, PT ;  /* 0x000000ff1d00720c */ /* 0x000fe20003f65270 */
[----:B------:R-:W-:Y:S01]  /*2d80*/  IMAD.U32 R29, R78, 0x10000, RZ ;  /* 0x000100004e1d7824 */ /* 0x000fe200078e00ff */
[----:B------:R-:W-:-:S02]  /*2d90*/  ISETP.GT.AND P6, PT, R14, 0x2, PT ;  /* 0x000000020e00780c */ /* 0x000fc40003fc4270 */
[----:B------:R-:W-:-:S04]  /*2da0*/  ISETP.NE.AND P4, PT, R71, RZ, PT ;  /* 0x000000ff4700720c */ /* 0x000fc80003f85270 */
[----:B------:R-:W-:Y:S02]  /*2db0*/  FSEL R72, R72, RZ, P4 ;  /* 0x000000ff48487208 */ /* 0x000fe40002000000 */
[----:B------:R-:W-:-:S04]  /*2dc0*/  ISETP.NE.AND P4, PT, R75, RZ, PT ;  /* 0x000000ff4b00720c */ /* 0x000fc80003f85270 */
[----:B------:R-:W-:Y:S02]  /*2dd0*/  FSEL R76, R76, RZ, P4 ;  /* 0x000000ff4c4c7208 */ /* 0x000fe40002000000 */
[----:B------:R-:W-:Y:S02]  /*2de0*/  ISETP.NE.AND P4, PT, R10, RZ, PT ;  /* 0x000000ff0a00720c */ /* 0x000fe40003f85270 */
[----:B------:R-:W-:-:S04]  /*2df0*/  ISETP.NE.AND P2, PT, R40, RZ, PT ;  /* 0x000000ff2800720c */ /* 0x000fc80003f45270 */
[----:B------:R-:W-:Y:S02]  /*2e00*/  FSEL R54, R54, RZ, P2 ;  /* 0x000000ff36367208 */ /* 0x000fe40001000000 */
[----:B------:R-:W-:-:S04]  /*2e10*/  ISETP.NE.AND P2, PT, R83, RZ, PT ;  /* 0x000000ff5300720c */ /* 0x000fc80003f45270 */
[----:B------:R-:W-:Y:S02]  /*2e20*/  SEL R20, R20, RZ, P2 ;  /* 0x000000ff14147207 */ /* 0x000fe40001000000 */
[----:B------:R-:W-:Y:S01]  /*2e30*/  SEL R81, R81, RZ, P2 ;  /* 0x000000ff51517207 */ /* 0x000fe20001000000 */
[----:B------:R-:W-:Y:S01]  /*2e40*/  IMAD R23, R23, 0x100, R30 ;  /* 0x0000010017177824 */ /* 0x000fe200078e021e */
[----:B------:R-:W-:-:S04]  /*2e50*/  ISETP.NE.AND P1, PT, R24, RZ, PT ;  /* 0x000000ff1800720c */ /* 0x000fc80003f25270 */
[----:B------:R-:W-:Y:S02]  /*2e60*/  IADD3 R24, R23, UR4, RZ ;  /* 0x0000000417187c10 */ /* 0x000fe4000fffe0ff */
[----:B--2---:R-:W-:Y:S02]  /*2e70*/  SEL R22, R22, RZ, P0 ;  /* 0x000000ff16167207 */ /* 0x004fe40000000000 */
[----:B------:R-:W-:-:S03]  /*2e80*/  ISETP.NE.AND P0, PT, R16, RZ, PT ;  /* 0x000000ff1000720c */ /* 0x000fc60003f05270 */
[----:B------:R-:W-:-:S04]  /*2e90*/  IMAD.U32 R16, R22, 0x10000, RZ ;  /* 0x0001000016107824 */ /* 0x000fc800078e00ff */
[----:B------:R-:W-:-:S05]  /*2ea0*/  FADD R16, R29, R16 ;  /* 0x000000101d107221 */ /* 0x000fca0000000000 */
[----:B------:R-:W-:Y:S02]  /*2eb0*/  @P5 FSEL R98, R16, RZ, P6 ;  /* 0x000000ff10625208 */ /* 0x000fe40003000000 */
[----:B------:R-:W-:-:S04]  /*2ec0*/  ISETP.NE.AND P5, PT, R31, RZ, PT ;  /* 0x000000ff1f00720c */ /* 0x000fc80003fa5270 */
[----:B------:R-:W-:Y:S02]  /*2ed0*/  SEL R69, R69, RZ, P5 ;  /* 0x000000ff45457207 */ /* 0x000fe40002800000 */
[----:B------:R-:W-:Y:S02]  /*2ee0*/  SEL R45, R45, RZ, P5 ;  /* 0x000000ff2d2d7207 */ /* 0x000fe40002800000 */
        /* <DEDUP_REMOVED lines=14> */
[----:B-----5:R-:W-:Y:S02]  /*2fd0*/  SEL R43, R43, RZ, P5 ;  /* 0x000000ff2b2b7207 */ /* 0x020fe40002800000 */
[----:B------:R-:W-:-:S04]  /*2fe0*/  ISETP.NE.AND P5, PT, R87, RZ, PT ;  /* 0x000000ff5700720c */ /* 0x000fc80003fa5270 */
[----:B------:R-:W-:Y:S02]  /*2ff0*/  SEL R61, R61, RZ, P5 ;  /* 0x000000ff3d3d7207 */ /* 0x000fe40002800000 */
[----:B------:R-:W-:Y:S02]  /*3000*/  SEL R42, R42, RZ, P5 ;  /* 0x000000ff2a2a7207 */ /* 0x000fe40002800000 */
[----:B------:R-:W-:-:S04]  /*3010*/  ISETP.NE.AND P5, PT, R88, RZ, PT ;  /* 0x000000ff5800720c */ /* 0x000fc80003fa5270 */
[----:B------:R-:W-:-:S05]  /*3020*/  SEL R60, R60, RZ, P5 ;  /* 0x000000ff3c3c7207 */ /* 0x000fca0002800000 */
[----:B------:R-:W-:Y:S01]  /*3030*/  IMAD.U32 R10, R60, 0x10000, RZ ;  /* 0x000100003c0a7824 */ /* 0x000fe200078e00ff */
[----:B------:R-:W-:-:S04]  /*3040*/  SEL R29, R48, RZ, P5 ;  /* 0x000000ff301d7207 */ /* 0x000fc80002800000 */
[----:B------:R-:W-:Y:S02]  /*3050*/  LOP3.LUT R10, R10, 0x80000000, RZ, 0x3c, !PT ;  /* 0x800000000a0a7812 */ /* 0x000fe400078e3cff */
[----:B------:R-:W-:Y:S02]  /*3060*/  ISETP.NE.AND P5, PT, R52, RZ, PT ;  /* 0x000000ff3400720c */ /* 0x000fe40003fa5270 */
[----:B------:R-:W-:Y:S01]  /*3070*/  ISETP.NE.AND P6, PT, R58, RZ, PT ;  /* 0x000000ff3a00720c */ /* 0x000fe20003fc5270 */
[----:B------:R-:W-:Y:S01]  /*3080*/  FFMA R10, R10, R29, RZ ;  /* 0x0000001d0a0a7223 */ /* 0x000fe200000000ff */
[----:B------:R-:W-:Y:S02]  /*3090*/  FSEL R59, R59, RZ, P5 ;  /* 0x000000ff3b3b7208 */ /* 0x000fe40002800000 */
[----:B------:R-:W-:Y:S01]  /*30a0*/  ISETP.NE.AND P5, PT, R15, RZ, PT ;  /* 0x000000ff0f00720c */ /* 0x000fe20003fa5270 */
[----:B------:R-:W-:Y:S01]  /*30b0*/  IMAD.U32 R15, R66, 0x10000, RZ ;  /* 0x00010000420f7824 */ /* 0x000fe200078e00ff */
[----:B------:R-:W-:-:S05]  /*30c0*/  FSEL R10, R10, RZ, P6 ;  /* 0x000000ff0a0a7208 */ /* 0x000fca0003000000 */
[----:B------:R-:W-:Y:S01]  /*30d0*/  FFMA R37, R15, R37, R10 ;  /* 0x000000250f257223 */ /* 0x000fe2000000000a */
[----:B------:R-:W-:-:S04]  /*30e0*/  IMAD.U32 R10, R20, 0x10000, RZ ;  /* 0x00010000140a7824 */ /* 0x000fc800078e00ff */
[----:B------:R-:W-:Y:S01]  /*30f0*/  FMUL R10, R10, R81 ;  /* 0x000000510a0a7220 */ /* 0x000fe20000400000 */
[----:B------:R-:W-:Y:S02]  /*3100*/  FSEL R55, R55, RZ, P0 ;  /* 0x000000ff37377208 */ /* 0x000fe40000000000 */
[----:B------:R-:W-:Y:S02]  /*3110*/  ISETP.NE.AND P0, PT, R85, RZ, PT ;  /* 0x000000ff5500720c */ /* 0x000fe40003f05270 */
[----:B------:R-:W-:Y:S02]  /*3120*/  FSEL R10, R10, RZ, P2 ;  /* 0x000000ff0a0a7208 */ /* 0x000fe40001000000 */
[----:B------:R-:W-:Y:S02]  /*3130*/  PLOP3.LUT P2, PT, PT, PT, UP0, 0x40, 0x0 ;  /* 0x000000000000781c */ /* 0x000fe40003f4e808 */
[----:B------:R-:W-:Y:S02]  /*3140*/  SEL R19, R19, RZ, P0 ;  /* 0x000000ff13137207 */ /* 0x000fe40000000000 */
[----:B------:R-:W-:Y:S01]  /*3150*/  ISETP.GT.AND P2, PT, R18, 0x2, P2 ;  /* 0x000000021200780c */ /* 0x000fe20001744270 */
[----:B------:R-:W-:Y:S01]  /*3160*/  IMAD.IADD R22, R30, 0x1, R25 ;  /* 0x000000011e167824 */ /* 0x000fe200078e0219 */
[----:B------:R-:W-:Y:S01]  /*3170*/  PRMT R16, RZ, 0x7610, R16 ;  /* 0x00007610ff107816 */ /* 0x000fe20000000010 */
[----:B------:R-:W-:Y:S01]  /*3180*/  IMAD.U32 R15, R19, 0x10000, RZ ;  /* 0x00010000130f7824 */ /* 0x000fe200078e00ff */
[----:B------:R-:W-:Y:S01]  /*3190*/  PRMT R19, RZ, 0x7610, R19 ;  /* 0x00007610ff137816 */ /* 0x000fe20000000013 */
[----:B------:R-:W-:-:S04]  /*31a0*/  IMAD.WIDE R22, R22, R5, c[0x0][0x180] ;  /* 0x0000600016167625 */ /* 0x000fc800078e0205 */
[----:B------:R-:W-:-:S04]  /*31b0*/  IMAD.WIDE R24, R24, R5, c[0x0][0x180] ;  /* 0x0000600018187625 */ /* 0x000fc800078e0205 */
[----:B------:R-:W2:Y:S04]  /*31c0*/  @P2 LDG.E.EL.U16 R16, [R22.64] ;  /* 0x0000000616102981 */ /* 0x000ea8000c2e1500 */
[----:B------:R-:W3:Y:S01]  /*31d0*/  @P2 LDG.E.EL.U16 R19, [R24.64] ;  /* 0x0000000618132981 */ /* 0x000ee2000c2e1500 */
[----:B------:R-:W-:Y:S01]  /*31e0*/  FSEL R50, R50, RZ, P5 ;  /* 0x000000ff32327208 */ /* 0x000fe20002800000 */
[----:B------:R-:W-:Y:S01]  /*31f0*/  IMAD.U32 R67, R67, 0x10000, RZ ;  /* 0x0001000043437824 */ /* 0x000fe200078e00ff */
[----:B------:R-:W-:Y:S02]  /*3200*/  FSEL R56, R56, RZ, P1 ;  /* 0x000000ff38387208 */ /* 0x000fe40000800000 */
[----:B------:R-:W-:Y:S01]  /*3210*/  FSEL R70, R70, RZ, P3 ;  /* 0x000000ff46467208 */ /* 0x000fe20001800000 */
[----:B------:R-:W-:Y:S01]  /*3220*/  FFMA R67, R67, R38, R50 ;  /* 0x0000002643437223 */ /* 0x000fe20000000032 */
[----:B------:R-:W-:-:S02]  /*3230*/  ISETP.NE.AND P1, PT, R90, RZ, PT ;  /* 0x000000ff5a00720c */ /* 0x000fc40003f25270 */
[----:B----4-:R-:W-:Y:S02]  /*3240*/  SEL R84, R84, RZ, P0 ;  /* 0x000000ff54547207 */ /* 0x010fe40000000000 */
[----:B------:R-:W-:Y:S01]  /*3250*/  ISETP.NE.AND P3, PT, R79, RZ, PT ;  /* 0x000000ff4f00720c */ /* 0x000fe20003f65270 */
[----:B------:R-:W-:Y:S01]  /*3260*/  IMAD.U32 R44, R44, 0x10000, RZ ;  /* 0x000100002c2c7824 */ /* 0x000fe200078e00ff */
[----:B------:R-:W-:Y:S01]  /*3270*/  SEL R77, R77, RZ, P1 ;  /* 0x000000ff4d4d7207 */ /* 0x000fe20000800000 */
[----:B------:R-:W-:Y:S01]  /*3280*/  FMUL R15, R15, R84 ;  /* 0x000000540f0f7220 */ /* 0x000fe20000400000 */
[----:B------:R-:W-:Y:S01]  /*3290*/  FSEL R80, R80, RZ, P3 ;  /* 0x000000ff50507208 */ /* 0x000fe20001800000 */
[----:B------:R-:W-:Y:S01]  /*32a0*/  FADD R76, R67, R76 ;  /* 0x0000004c434c7221 */ /* 0x000fe20000000000 */
[----:B------:R-:W-:Y:S01]  /*32b0*/  FSEL R41, R41, RZ, P4 ;  /* 0x000000ff29297208 */ /* 0x000fe20002000000 */
[----:B------:R-:W-:Y:S01]  /*32c0*/  IMAD.U32 R68, R68, 0x10000, RZ ;  /* 0x0001000044447824 */ /* 0x000fe200078e00ff */
[----:B------:R-:W-:Y:S01]  /*32d0*/  FFMA R55, R44, R63, R55 ;  /* 0x0000003f2c377223 */ /* 0x000fe20000000037 */
[----:B------:R-:W-:Y:S01]  /*32e0*/  IMAD.U32 R43, R43, 0x10000, RZ ;  /* 0x000100002b2b7824 */ /* 0x000fe200078e00ff */
[----:B------:R-:W-:Y:S01]  /*32f0*/  SEL R86, R86, RZ, P1 ;  /* 0x000000ff56567207 */ /* 0x000fe20000800000 */
[----:B------:R-:W-:Y:S01]  /*3300*/  IMAD.U32 R77, R77, 0x10000, RZ ;  /* 0x000100004d4d7824 */ /* 0x000fe200078e00ff */
[----:B------:R-:W-:Y:S01]  /*3310*/  FADD R76, RZ, R76 ;  /* 0x0000004cff4c7221 */ /* 0x000fe20000000000 */
[----:B------:R-:W-:Y:S01]  /*3320*/  ISETP.NE.AND P3, PT, R27, RZ, PT ;  /* 0x000000ff1b00720c */ /* 0x000fe20003f65270 */
[----:B------:R-:W-:Y:S01]  /*3330*/  FADD R80, R37, R80 ;  /* 0x0000005025507221 */ /* 0x000fe20000000000 */
[----:B------:R-:W-:Y:S01]  /*3340*/  FSEL R15, R15, RZ, P0 ;  /* 0x000000ff0f0f7208 */ /* 0x000fe20000000000 */
[----:B------:R-:W-:Y:S01]  /*3350*/  FFMA R41, R68, R46, R41 ;  /* 0x0000002e44297223 */ /* 0x000fe20000000029 */
[----:B------:R-:W-:Y:S01]  /*3360*/  ISETP.GE.AND P6, PT, R17, 0x2, PT ;  /* 0x000000021100780c */ /* 0x000fe20003fc6270 */
[----:B------:R-:W-:Y:S01]  /*3370*/  FFMA R54, R43, R62, R54 ;  /* 0x0000003e2b367223 */ /* 0x000fe20000000036 */
[----:B------:R-:W-:Y:S01]  /*3380*/  ISETP.NE.AND P4, PT, R18, 0x2, PT ;  /* 0x000000021200780c */ /* 0x000fe20003f85270 */
[----:B------:R-:W-:Y:S01]  /*3390*/  FADD R10, R55, R10 ;  /* 0x0000000a370a7221 */ /* 0x000fe20000000000 */
[----:B------:R-:W-:Y:S01]  /*33a0*/  FMUL R86, R77, R86 ;  /* 0x000000564d567220 */ /* 0x000fe20000400000 */
[----:B------:R-:W-:Y:S01]  /*33b0*/  FSEL R53, R53, RZ, P3 ;  /* 0x000000ff35357208 */ /* 0x000fe20001800000 */
[----:B------:R-:W-:Y:S01]  /*33c0*/  FADD R17, RZ, R80 ;  /* 0x00000050ff117221 */ /* 0x000fe20000000000 */
[----:B------:R-:W-:Y:S01]  /*33d0*/  FSEL R65, R76, R65, !P6 ;  /* 0x000000414c417208 */ /* 0x000fe20007000000 */
[----:B------:R-:W-:Y:S01]  /*33e0*/  IMAD.U32 R42, R42, 0x10000, RZ ;  /* 0x000100002a2a7824 */ /* 0x000fe200078e00ff */
[----:B------:R-:W-:Y:S01]  /*33f0*/  FADD R39, R39, R70 ;  /* 0x0000004627277221 */ /* 0x000fe20000000000 */
[----:B------:R-:W-:Y:S01]  /*3400*/  FADD R72, R41, R72 ;  /* 0x0000004829487221 */ /* 0x000fe20000000000 */
[----:B------:R-:W-:Y:S01]  /*3410*/  ISETP.GE.AND P6, PT, R8, 0x2, PT ;  /* 0x000000020800780c */ /* 0x000fe20003fc6270 */
[----:B------:R-:W-:Y:S01]  /*3420*/  FADD R15, R54, R15 ;  /* 0x0000000f360f7221 */ /* 0x000fe20000000000 */
[----:B------:R-:W-:Y:S01]  /*3430*/  FADD R10, RZ, R10 ;  /* 0x0000000aff0a7221 */ /* 0x000fe20000000000 */
[----:B------:R-:W-:Y:S01]  /*3440*/  ISETP.GE.AND P0, PT, R28, 0x2, PT ;  /* 0x000000021c00780c */ /* 0x000fe20003f06270 */
[----:B------:R-:W-:Y:S01]  /*3450*/  FFMA R53, R42, R61, R53 ;  /* 0x0000003d2a357223 */ /* 0x000fe20000000035 */
[----:B------:R-:W-:Y:S01]  /*3460*/  ISETP.GE.AND P3, PT, R2, 0x2, PT ;  /* 0x000000020200780c */ /* 0x000fe20003f66270 */
[----:B------:R-:W-:Y:S01]  /*3470*/  FADD R72, RZ, R72 ;  /* 0x00000048ff487221 */ /* 0x000fe20000000000 */
[----:B------:R-:W-:Y:S01]  /*3480*/  FSEL R86, R86, RZ, P1 ;  /* 0x000000ff56567208 */ /* 0x000fe20000800000 */
[----:B------:R-:W-:Y:S01]  /*3490*/  FADD R39, RZ, R39 ;  /* 0x00000027ff277221 */ /* 0x000fe20000000000 */
[----:B------:R-:W-:Y:S01]  /*34a0*/  FSEL R64, R17, R64, !P6 ;  /* 0x0000004011407208 */ /* 0x000fe20007000000 */
[----:B------:R-:W-:Y:S01]  /*34b0*/  FADD R2, RZ, R15 ;  /* 0x0000000fff027221 */ /* 0x000fe20000000000 */
[----:B------:R-:W-:Y:S01]  /*34c0*/  ISETP.GE.AND P5, PT, R26, 0x2, PT ;  /* 0x000000021a00780c */ /* 0x000fe20003fa6270 */
[----:B------:R-:W-:Y:S01]  /*34d0*/  IMAD.U32 R45, R45, 0x10000, RZ ;  /* 0x000100002d2d7824 */ /* 0x000fe200078e00ff */
[----:B------:R-:W-:-:S02]  /*34e0*/  ISETP.GE.AND P6, PT, R14, 0x2, PT ;  /* 0x000000020e00780c */ /* 0x000fc40003fc6270 */
[----:B------:R-:W-:Y:S01]  /*34f0*/  FSEL R35, R10, R35, !P0 ;  /* 0x000000230a237208 */ /* 0x000fe20004000000 */
[----:B------:R-:W-:Y:S01]  /*3500*/  FADD R86, R53, R86 ;  /* 0x0000005635567221 */ /* 0x000fe20000000000 */
[----:B------:R-:W-:Y:S01]  /*3510*/  PLOP3.LUT P0, PT, PT, PT, UP0, 0x80, 0x0 ;  /* 0x000000000000781c */ /* 0x000fe20003f0f008 */
[----:B------:R-:W-:Y:S01]  /*3520*/  FFMA R56, R45, R69, R56 ;  /* 0x000000452d387223 */ /* 0x000fe20000000038 */
[----:B------:R-:W-:Y:S02]  /*3530*/  FSEL R101, R72, R101, !P5 ;  /* 0x0000006548657208 */ /* 0x000fe40006800000 */
[----:B------:R-:W-:Y:S02]  /*3540*/  FSEL R98, R39, R98, !P6 ;  /* 0x0000006227627208 */ /* 0x000fe40007000000 */
[----:B------:R-:W-:Y:S02]  /*3550*/  FSEL R21, R2, R21, !P3 ;  /* 0x0000001502157208 */ /* 0x000fe40005800000 */
[----:B------:R-:W-:-:S02]  /*3560*/  LEA R10, R11, UR5, 0x8 ;  /* 0x000000050b0a7c11 */ /* 0x000fc4000f8e40ff */
[----:B------:R-:W-:Y:S01]  /*3570*/  PLOP3.LUT P3, PT, PT, PT, UP0, 0x80, 0x0 ;  /* 0x000000000000781c */ /* 0x000fe20003f6f008 */
[----:B------:R-:W-:Y:S01]  /*3580*/  FADD R15, RZ, R86 ;  /* 0x00000056ff0f7221 */ /* 0x000fe20000000000 */
[----:B------:R-:W-:Y:S01]  /*3590*/  LEA R12, R12, UR5, 0x8 ;  /* 0x000000050c0c7c11 */ /* 0x000fe2000f8e40ff */
[----:B------:R-:W-:Y:S01]  /*35a0*/  FADD R59, R56, R59 ;  /* 0x0000003b383b7221 */ /* 0x000fe20000000000 */
[----:B------:R-:W-:Y:S02]  /*35b0*/  ISETP.GE.AND P1, PT, R18, 0x2, PT ;  /* 0x000000021200780c */ /* 0x000fe40003f26270 */
[----:B------:R-:W-:Y:S02]  /*35c0*/  F2FP.BF16.PACK_AB R98, R101, R98 ;  /* 0x000000626562723e */ /* 0x000fe400000010ff */
[----:B------:R-:W-:Y:S01]  /*35d0*/  LEA R14, R0, UR5, 0x8 ;  /* 0x00000005000e7c11 */ /* 0x000fe2000f8e40ff */
[-C--:B------:R-:W-:Y:S01]  /*35e0*/  IMAD.WIDE R10, R10, R5.reuse, c[0x0][0x188] ;  /* 0x000062000a0a7625 */ /* 0x080fe200078e0205 */
[----:B------:R-:W-:Y:S01]  /*35f0*/  ISETP.GE.AND P5, PT, R13, 0x2, PT ;  /* 0x000000020d00780c */ /* 0x000fe20003fa6270 */
[----:B------:R-:W-:Y:S01]  /*3600*/  FADD R59, RZ, R59 ;  /* 0x0000003bff3b7221 */ /* 0x000fe20000000000 */
[----:B------:R-:W-:Y:S01]  /*3610*/  PRMT R0, R98, 0x7632, R0 ;  /* 0x0000763262007816 */ /* 0x000fe20000000000 */
[----:B------:R-:W-:Y:S01]  /*3620*/  IMAD.WIDE R12, R12, R5, c[0x0][0x188] ;  /* 0x000062000c0c7625 */ /* 0x000fe200078e0205 */
[----:B------:R-:W-:Y:S01]  /*3630*/  F2FP.BF16.PACK_AB R64, R64, R65 ;  /* 0x000000414040723e */ /* 0x000fe200000010ff */
[----:B------:R0:W-:Y:S01]  /*3640*/  @!P0 STG.E.U16 [R10.64], R98 ;  /* 0x000000620a008986 */ /* 0x0001e2000c101506 */
[----:B------:R-:W-:-:S02]  /*3650*/  PLOP3.LUT P0, PT, PT, PT, UP0, 0x80, 0x0 ;  /* 0x000000000000781c */ /* 0x000fc40003f0f008 */
[----:B------:R-:W-:Y:S02]  /*3660*/  FSEL R34, R59, R34, !P5 ;  /* 0x000000223b227208 */ /* 0x000fe40006800000 */
[----:B------:R-:W-:Y:S02]  /*3670*/  LEA R2, R9, UR5, 0x8 ;  /* 0x0000000509027c11 */ /* 0x000fe4000f8e40ff */
[----:B------:R-:W-:Y:S02]  /*3680*/  LEA R4, R4, UR5, 0x8 ;  /* 0x0000000504047c11 */ /* 0x000fe4000f8e40ff */
[----:B------:R-:W-:Y:S02]  /*3690*/  LEA R8, R3, UR5, 0x8 ;  /* 0x0000000503087c11 */ /* 0x000fe4000f8e40ff */
[----:B------:R-:W-:Y:S02]  /*36a0*/  F2FP.BF16.PACK_AB R34, R35, R34 ;  /* 0x000000222322723e */ /* 0x000fe400000010ff */
[----:B0-----:R-:W-:Y:S01]  /*36b0*/  LEA R10, R7, UR5, 0x8 ;  /* 0x00000005070a7c11 */ /* 0x001fe2000f8e40ff */
[----:B------:R-:W-:-:S04]  /*36c0*/  IMAD.WIDE R2, R2, R5, c[0x0][0x188] ;  /* 0x0000620002027625 */ /* 0x000fc800078e0205 */
[----:B------:R-:W-:-:S04]  /*36d0*/  IMAD.WIDE R8, R8, R5, c[0x0][0x188] ;  /* 0x0000620008087625 */ /* 0x000fc800078e0205 */
[----:B------:R-:W-:Y:S01]  /*36e0*/  IMAD.WIDE R10, R10, R5, c[0x0][0x188] ;  /* 0x000062000a0a7625 */ /* 0x000fe200078e0205 */
[----:B--2---:R-:W-:Y:S02]  /*36f0*/  SEL R16, R16, RZ, P2 ;  /* 0x000000ff10107207 */ /* 0x004fe40001000000 */
[----:B---3--:R-:W-:-:S03]  /*3700*/  SEL R19, R19, RZ, P2 ;  /* 0x000000ff13137207 */ /* 0x008fc60001000000 */
[----:B------:R-:W-:Y:S02]  /*3710*/  IMAD.U32 R16, R16, 0x10000, RZ ;  /* 0x0001000010107824 */ /* 0x000fe400078e00ff */
[----:B------:R-:W-:Y:S01]  /*3720*/  IMAD.U32 R19, R19, 0x10000, RZ ;  /* 0x0001000013137824 */ /* 0x000fe200078e00ff */
[----:B------:R-:W-:-:S03]  /*3730*/  ISETP.GT.AND P2, PT, R18, 0x2, PT ;  /* 0x000000021200780c */ /* 0x000fc60003f44270 */
[----:B------:R-:W-:-:S05]  /*3740*/  FADD R19, R16, R19 ;  /* 0x0000001310137221 */ /* 0x000fca0000000000 */
[----:B------:R-:W-:Y:S02]  /*3750*/  @P4 FSEL R100, R19, RZ, P2 ;  /* 0x000000ff13644208 */ /* 0x000fe40001000000 */
[----:B------:R-:W-:Y:S02]  /*3760*/  PLOP3.LUT P2, PT, PT, PT, UP0, 0x80, 0x0 ;  /* 0x000000000000781c */ /* 0x000fe40003f4f008 */
[----:B------:R-:W-:Y:S01]  /*3770*/  FSEL R100, R15, R100, !P1 ;  /* 0x000000640f647208 */ /* 0x000fe20004800000 */
[----:B------:R-:W-:Y:S01]  /*3780*/  IMAD.WIDE R14, R14, R5, c[0x0][0x188] ;  /* 0x000062000e0e7625 */ /* 0x000fe200078e0205 */
[----:B------:R-:W-:Y:S02]  /*3790*/  PLOP3.LUT P1, PT, PT, PT, UP0, 0x80, 0x0 ;  /* 0x000000000000781c */ /* 0x000fe40003f2f008 */
[----:B------:R-:W-:-:S07]  /*37a0*/  PLOP3.LUT P4, PT, PT, PT, UP0, 0x40, 0x0 ;  /* 0x000000000000781c */ /* 0x000fce0003f8e808 */
[----:B------:R0:W-:Y:S01]  /*37b0*/  @!P2 STG.E.U16 [R12.64], R0 ;  /* 0x000000000c00a986 */ /* 0x0001e2000c101506 */
[----:B------:R-:W-:-:S03]  /*37c0*/  PLOP3.LUT P2, PT, PT, PT, UP0, 0x80, 0x0 ;  /* 0x000000000000781c */ /* 0x000fc60003f4f008 */
[----:B------:R1:W-:Y:S01]  /*37d0*/  @!P3 STG.E.U16 [R14.64], R64 ;  /* 0x000000400e00b986 */ /* 0x0003e2000c101506 */
[----:B------:R-:W-:Y:S02]  /*37e0*/  PLOP3.LUT P3, PT, PT, PT, UP0, 0x80, 0x0 ;  /* 0x000000000000781c */ /* 0x000fe40003f6f008 */
[----:B------:R-:W-:Y:S02]  /*37f0*/  F2FP.BF16.PACK_AB R21, R100, R21 ;  /* 0x000000156415723e */ /* 0x000fe400000010ff */
[----:B0-----:R-:W-:Y:S01]  /*3800*/  LEA R0, R6, UR5, 0x8 ;  /* 0x0000000506007c11 */ /* 0x001fe2000f8e40ff */
[----:B------:R-:W-:Y:S01]  /*3810*/  IMAD.WIDE R6, R4, R5, c[0x0][0x188] ;  /* 0x0000620004067625 */ /* 0x000fe200078e0205 */
[----:B------:R-:W-:Y:S02]  /*3820*/  PRMT R12, R64, 0x7632, R12 ;  /* 0x00007632400c7816 */ /* 0x000fe4000000000c */
[----:B------:R-:W-:-:S03]  /*3830*/  PRMT R13, R34, 0x7632, R13 ;  /* 0x00007632220d7816 */ /* 0x000fc6000000000d */
[----:B------:R1:W-:Y:S04]  /*3840*/  @!P0 STG.E.U16 [R2.64], R12 ;  /* 0x0000000c02008986 */ /* 0x0003e8000c101506 */
[----:B------:R1:W-:Y:S04]  /*3850*/  @!P1 STG.E.U16 [R6.64], R34 ;  /* 0x0000002206009986 */ /* 0x0003e8000c101506 */
[----:B------:R1:W-:Y:S01]  /*3860*/  @!P2 STG.E.U16 [R8.64], R13 ;  /* 0x0000000d0800a986 */ /* 0x0003e2000c101506 */
[----:B------:R-:W-:-:S03]  /*3870*/  IMAD.WIDE R4, R0, R5, c[0x0][0x188] ;  /* 0x0000620000047625 */ /* 0x000fc600078e0205 */
[----:B------:R1:W-:Y:S01]  /*3880*/  @!P3 STG.E.U16 [R10.64], R21 ;  /* 0x000000150a00b986 */ /* 0x0003e2000c101506 */
[----:B------:R-:W-:Y:S05]  /*3890*/  @!P4 EXIT ;  /* 0x000000000000c94d */ /* 0x000fea0003800000 */
[----:B-1----:R-:W-:-:S05]  /*38a0*/  PRMT R2, R21, 0x7632, R2 ;  /* 0x0000763215027816 */ /* 0x002fca0000000002 */
[----:B------:R-:W-:Y:S01]  /*38b0*/  STG.E.U16 [R4.64], R2 ;  /* 0x0000000204007986 */ /* 0x000fe2000c101506 */
[----:B------:R-:W-:Y:S05]  /*38c0*/  EXIT ;  /* 0x000000000000794d */ /* 0x000fea0003800000 */
.L_x_0:
[----:B------:R-:W-:-:S00]  /*38d0*/  BRA `(.L_x_0) ;  /* 0xfffffff000007947 */ /* 0x000fc0000383ffff */
[----:B------:R-:W-:-:S00]  /*38e0*/  NOP ;  /* 0x0000000000007918 */ /* 0x000fc00000000000 */
        /* <DEDUP_REMOVED lines=9> */
.L_x_1:


//--------------------- .nv.shared.triton__0d1d2d3d4d5d6de7de --------------------------
	.section	.nv.shared.triton__0d1d2d3d4d5d6de7de,"aw",@nobits
	.align	16
